//
// Generated by NVIDIA NVVM Compiler
//
// Compiler Build ID: CL-36424714
// Cuda compilation tools, release 13.0, V13.0.88
// Based on NVVM 20.0.0
//

.version 9.0
.target sm_100
.address_size 64

	// .globl	_Z2bfiiPiPbS_

.visible .entry _Z2bfiiPiPbS_(
	.param .u32 _Z2bfiiPiPbS__param_0,
	.param .u32 _Z2bfiiPiPbS__param_1,
	.param .u64 .ptr .align 1 _Z2bfiiPiPbS__param_2,
	.param .u64 .ptr .align 1 _Z2bfiiPiPbS__param_3,
	.param .u64 .ptr .align 1 _Z2bfiiPiPbS__param_4
)
{
	.reg .pred 	%p<63>;
	.reg .b16 	%rs<206>;
	.reg .b32 	%r<171>;
	.reg .b64 	%rd<127>;

	ld.param.u32 	%r43, [_Z2bfiiPiPbS__param_0];
	ld.param.u32 	%r44, [_Z2bfiiPiPbS__param_1];
	ld.param.u64 	%rd65, [_Z2bfiiPiPbS__param_2];
	ld.param.u64 	%rd66, [_Z2bfiiPiPbS__param_3];
	ld.param.u64 	%rd67, [_Z2bfiiPiPbS__param_4];
	cvta.to.global.u64 	%rd1, %rd65;
	cvta.to.global.u64 	%rd2, %rd66;
	cvta.to.global.u64 	%rd3, %rd67;
	mov.u32 	%r45, %ctaid.x;
	mul.wide.u32 	%rd68, %r45, 1024;
	mov.u32 	%r46, %tid.x;
	cvt.u64.u32 	%rd4, %r46;
	or.b64  	%rd5, %rd68, %rd4;
	shr.u64 	%rd69, %rd5, %r44;
	setp.ne.s64 	%p1, %rd69, 0;
	@%p1 bra 	$L__BB0_79;
	shl.b64 	%rd6, %rd5, 1;
	setp.lt.s32 	%p2, %r43, 1;
	mov.b64 	%rd119, 0;
	@%p2 bra 	$L__BB0_12;
	setp.gt.s32 	%p3, %r44, 30;
	@%p3 bra 	$L__BB0_17;
	add.s32 	%r48, %r43, -1;
	mul.hi.u32 	%r49, %r48, -1431655765;
	shr.u32 	%r1, %r49, 1;
	add.s32 	%r2, %r1, 1;
	setp.lt.u32 	%p4, %r43, 10;
	mov.b16 	%rs197, 1;
	mov.b32 	%r163, 0;
	@%p4 bra 	$L__BB0_6;
	and.b32  	%r3, %r2, 2147483644;
	mov.b16 	%rs197, 1;
	mov.b32 	%r163, 0;
	mov.u32 	%r162, %r163;
$L__BB0_5:
	.pragma "nounroll";
	mul.wide.u32 	%rd71, %r163, 4;
	add.s64 	%rd72, %rd1, %rd71;
	ld.global.u32 	%r51, [%rd72];
	abs.s32 	%r52, %r51;
	setp.lt.u32 	%p5, %r52, 31;
	shr.u64 	%rd73, %rd6, %r52;
	cvt.u16.u64 	%rs26, %rd73;
	and.b16  	%rs27, %rs26, 1;
	selp.b16 	%rs28, %rs27, 0, %p5;
	shr.u32 	%r53, %r51, 31;
	cvt.u16.u32 	%rs29, %r53;
	xor.b16  	%rs30, %rs28, %rs29;
	ld.global.u32 	%r54, [%rd72+4];
	abs.s32 	%r55, %r54;
	setp.lt.u32 	%p6, %r55, 31;
	shr.u64 	%rd74, %rd6, %r55;
	cvt.u16.u64 	%rs31, %rd74;
	and.b16  	%rs32, %rs31, 1;
	selp.b16 	%rs33, %rs32, 0, %p6;
	shr.u32 	%r56, %r54, 31;
	cvt.u16.u32 	%rs34, %r56;
	xor.b16  	%rs35, %rs33, %rs34;
	or.b16  	%rs36, %rs35, %rs30;
	ld.global.u32 	%r57, [%rd72+8];
	abs.s32 	%r58, %r57;
	setp.lt.u32 	%p7, %r58, 31;
	shr.u64 	%rd75, %rd6, %r58;
	cvt.u16.u64 	%rs37, %rd75;
	and.b16  	%rs38, %rs37, 1;
	selp.b16 	%rs39, %rs38, 0, %p7;
	shr.u32 	%r59, %r57, 31;
	cvt.u16.u32 	%rs40, %r59;
	xor.b16  	%rs41, %rs39, %rs40;
	or.b16  	%rs42, %rs41, %rs36;
	and.b16  	%rs43, %rs42, %rs197;
	ld.global.u32 	%r60, [%rd72+12];
	abs.s32 	%r61, %r60;
	setp.lt.u32 	%p8, %r61, 31;
	shr.u64 	%rd76, %rd6, %r61;
	cvt.u16.u64 	%rs44, %rd76;
	and.b16  	%rs45, %rs44, 1;
	selp.b16 	%rs46, %rs45, 0, %p8;
	shr.u32 	%r62, %r60, 31;
	cvt.u16.u32 	%rs47, %r62;
	xor.b16  	%rs48, %rs46, %rs47;
	ld.global.u32 	%r63, [%rd72+16];
	abs.s32 	%r64, %r63;
	setp.lt.u32 	%p9, %r64, 31;
	shr.u64 	%rd77, %rd6, %r64;
	cvt.u16.u64 	%rs49, %rd77;
	and.b16  	%rs50, %rs49, 1;
	selp.b16 	%rs51, %rs50, 0, %p9;
	shr.u32 	%r65, %r63, 31;
	cvt.u16.u32 	%rs52, %r65;
	xor.b16  	%rs53, %rs51, %rs52;
	or.b16  	%rs54, %rs53, %rs48;
	ld.global.u32 	%r66, [%rd72+20];
	abs.s32 	%r67, %r66;
	setp.lt.u32 	%p10, %r67, 31;
	shr.u64 	%rd78, %rd6, %r67;
	cvt.u16.u64 	%rs55, %rd78;
	and.b16  	%rs56, %rs55, 1;
	selp.b16 	%rs57, %rs56, 0, %p10;
	shr.u32 	%r68, %r66, 31;
	cvt.u16.u32 	%rs58, %r68;
	xor.b16  	%rs59, %rs57, %rs58;
	or.b16  	%rs60, %rs59, %rs54;
	and.b16  	%rs61, %rs60, %rs43;
	ld.global.u32 	%r69, [%rd72+24];
	abs.s32 	%r70, %r69;
	setp.lt.u32 	%p11, %r70, 31;
	shr.u64 	%rd79, %rd6, %r70;
	cvt.u16.u64 	%rs62, %rd79;
	and.b16  	%rs63, %rs62, 1;
	selp.b16 	%rs64, %rs63, 0, %p11;
	shr.u32 	%r71, %r69, 31;
	cvt.u16.u32 	%rs65, %r71;
	xor.b16  	%rs66, %rs64, %rs65;
	ld.global.u32 	%r72, [%rd72+28];
	abs.s32 	%r73, %r72;
	setp.lt.u32 	%p12, %r73, 31;
	shr.u64 	%rd80, %rd6, %r73;
	cvt.u16.u64 	%rs67, %rd80;
	and.b16  	%rs68, %rs67, 1;
	selp.b16 	%rs69, %rs68, 0, %p12;
	shr.u32 	%r74, %r72, 31;
	cvt.u16.u32 	%rs70, %r74;
	xor.b16  	%rs71, %rs69, %rs70;
	or.b16  	%rs72, %rs71, %rs66;
	ld.global.u32 	%r75, [%rd72+32];
	abs.s32 	%r76, %r75;
	setp.lt.u32 	%p13, %r76, 31;
	shr.u64 	%rd81, %rd6, %r76;
	cvt.u16.u64 	%rs73, %rd81;
	and.b16  	%rs74, %rs73, 1;
	selp.b16 	%rs75, %rs74, 0, %p13;
	shr.u32 	%r77, %r75, 31;
	cvt.u16.u32 	%rs76, %r77;
	xor.b16  	%rs77, %rs75, %rs76;
	or.b16  	%rs78, %rs77, %rs72;
	and.b16  	%rs79, %rs78, %rs61;
	ld.global.u32 	%r78, [%rd72+36];
	abs.s32 	%r79, %r78;
	setp.lt.u32 	%p14, %r79, 31;
	shr.u64 	%rd82, %rd6, %r79;
	cvt.u16.u64 	%rs80, %rd82;
	and.b16  	%rs81, %rs80, 1;
	selp.b16 	%rs82, %rs81, 0, %p14;
	shr.u32 	%r80, %r78, 31;
	cvt.u16.u32 	%rs83, %r80;
	xor.b16  	%rs84, %rs82, %rs83;
	ld.global.u32 	%r81, [%rd72+40];
	abs.s32 	%r82, %r81;
	setp.lt.u32 	%p15, %r82, 31;
	shr.u64 	%rd83, %rd6, %r82;
	cvt.u16.u64 	%rs85, %rd83;
	and.b16  	%rs86, %rs85, 1;
	selp.b16 	%rs87, %rs86, 0, %p15;
	shr.u32 	%r83, %r81, 31;
	cvt.u16.u32 	%rs88, %r83;
	xor.b16  	%rs89, %rs87, %rs88;
	or.b16  	%rs90, %rs89, %rs84;
	ld.global.u32 	%r84, [%rd72+44];
	abs.s32 	%r85, %r84;
	setp.lt.u32 	%p16, %r85, 31;
	shr.u64 	%rd84, %rd6, %r85;
	cvt.u16.u64 	%rs91, %rd84;
	and.b16  	%rs92, %rs91, 1;
	selp.b16 	%rs93, %rs92, 0, %p16;
	shr.u32 	%r86, %r84, 31;
	cvt.u16.u32 	%rs94, %r86;
	xor.b16  	%rs95, %rs93, %rs94;
	or.b16  	%rs96, %rs95, %rs90;
	and.b16  	%rs197, %rs96, %rs79;
	add.s32 	%r163, %r163, 12;
	add.s32 	%r162, %r162, 4;
	setp.ne.s32 	%p17, %r162, %r3;
	@%p17 bra 	$L__BB0_5;
$L__BB0_6:
	and.b32  	%r87, %r2, 3;
	setp.eq.s32 	%p18, %r87, 0;
	@%p18 bra 	$L__BB0_11;
	setp.eq.s32 	%p19, %r87, 1;
	@%p19 bra 	$L__BB0_9;
	mul.wide.u32 	%rd85, %r163, 4;
	add.s64 	%rd86, %rd1, %rd85;
	ld.global.u32 	%r88, [%rd86];
	abs.s32 	%r89, %r88;
	setp.lt.u32 	%p20, %r89, 31;
	shr.u64 	%rd87, %rd6, %r89;
	cvt.u16.u64 	%rs98, %rd87;
	selp.b16 	%rs99, %rs98, 0, %p20;
	shr.u32 	%r90, %r88, 31;
	cvt.u16.u32 	%rs100, %r90;
	xor.b16  	%rs101, %rs99, %rs100;
	ld.global.u32 	%r91, [%rd86+4];
	abs.s32 	%r92, %r91;
	setp.lt.u32 	%p21, %r92, 31;
	shr.u64 	%rd88, %rd6, %r92;
	cvt.u16.u64 	%rs102, %rd88;
	selp.b16 	%rs103, %rs102, 0, %p21;
	shr.u32 	%r93, %r91, 31;
	cvt.u16.u32 	%rs104, %r93;
	xor.b16  	%rs105, %rs103, %rs104;
	or.b16  	%rs106, %rs105, %rs101;
	ld.global.u32 	%r94, [%rd86+8];
	abs.s32 	%r95, %r94;
	setp.lt.u32 	%p22, %r95, 31;
	shr.u64 	%rd89, %rd6, %r95;
	cvt.u16.u64 	%rs107, %rd89;
	selp.b16 	%rs108, %rs107, 0, %p22;
	shr.u32 	%r96, %r94, 31;
	cvt.u16.u32 	%rs109, %r96;
	xor.b16  	%rs110, %rs108, %rs109;
	or.b16  	%rs111, %rs110, %rs106;
	ld.global.u32 	%r97, [%rd86+12];
	abs.s32 	%r98, %r97;
	setp.lt.u32 	%p23, %r98, 31;
	shr.u64 	%rd90, %rd6, %r98;
	cvt.u16.u64 	%rs112, %rd90;
	and.b16  	%rs113, %rs112, 1;
	selp.b16 	%rs114, %rs113, 0, %p23;
	shr.u32 	%r99, %r97, 31;
	cvt.u16.u32 	%rs115, %r99;
	xor.b16  	%rs116, %rs114, %rs115;
	ld.global.u32 	%r100, [%rd86+16];
	abs.s32 	%r101, %r100;
	setp.lt.u32 	%p24, %r101, 31;
	shr.u64 	%rd91, %rd6, %r101;
	cvt.u16.u64 	%rs117, %rd91;
	and.b16  	%rs118, %rs117, 1;
	selp.b16 	%rs119, %rs118, 0, %p24;
	shr.u32 	%r102, %r100, 31;
	cvt.u16.u32 	%rs120, %r102;
	xor.b16  	%rs121, %rs119, %rs120;
	or.b16  	%rs122, %rs121, %rs116;
	ld.global.u32 	%r103, [%rd86+20];
	abs.s32 	%r104, %r103;
	setp.lt.u32 	%p25, %r104, 31;
	shr.u64 	%rd92, %rd6, %r104;
	cvt.u16.u64 	%rs123, %rd92;
	selp.b16 	%rs124, %rs123, 0, %p25;
	shr.u32 	%r105, %r103, 31;
	cvt.u16.u32 	%rs125, %r105;
	xor.b16  	%rs126, %rs124, %rs125;
	or.b16  	%rs127, %rs126, %rs122;
	and.b16  	%rs128, %rs111, %rs127;
	and.b16  	%rs197, %rs128, %rs197;
	add.s32 	%r163, %r163, 6;
$L__BB0_9:
	and.b32  	%r106, %r1, 1;
	setp.eq.b32 	%p26, %r106, 1;
	@%p26 bra 	$L__BB0_11;
	mul.wide.u32 	%rd93, %r163, 4;
	add.s64 	%rd94, %rd1, %rd93;
	ld.global.u32 	%r107, [%rd94];
	abs.s32 	%r108, %r107;
	setp.lt.u32 	%p27, %r108, 31;
	shr.u64 	%rd95, %rd6, %r108;
	cvt.u16.u64 	%rs129, %rd95;
	selp.b16 	%rs130, %rs129, 0, %p27;
	shr.u32 	%r109, %r107, 31;
	cvt.u16.u32 	%rs131, %r109;
	xor.b16  	%rs132, %rs130, %rs131;
	ld.global.u32 	%r110, [%rd94+4];
	abs.s32 	%r111, %r110;
	setp.lt.u32 	%p28, %r111, 31;
	shr.u64 	%rd96, %rd6, %r111;
	cvt.u16.u64 	%rs133, %rd96;
	selp.b16 	%rs134, %rs133, 0, %p28;
	shr.u32 	%r112, %r110, 31;
	cvt.u16.u32 	%rs135, %r112;
	xor.b16  	%rs136, %rs134, %rs135;
	or.b16  	%rs137, %rs136, %rs132;
	ld.global.u32 	%r113, [%rd94+8];
	abs.s32 	%r114, %r113;
	setp.lt.u32 	%p29, %r114, 31;
	shr.u64 	%rd97, %rd6, %r114;
	cvt.u16.u64 	%rs138, %rd97;
	selp.b16 	%rs139, %rs138, 0, %p29;
	shr.u32 	%r115, %r113, 31;
	cvt.u16.u32 	%rs140, %r115;
	xor.b16  	%rs141, %rs139, %rs140;
	or.b16  	%rs142, %rs141, %rs137;
	and.b16  	%rs197, %rs142, %rs197;
$L__BB0_11:
	and.b16  	%rs143, %rs197, 255;
	setp.eq.s16 	%p30, %rs143, 0;
	@%p30 bra 	$L__BB0_79;
$L__BB0_12:
	atom.global.exch.b32 	%r142, [%rd3], 1;
	setp.ne.s32 	%p44, %r142, 0;
	setp.lt.s32 	%p45, %r44, 1;
	or.pred  	%p46, %p44, %p45;
	@%p46 bra 	$L__BB0_79;
	add.s32 	%r144, %r44, -1;
	and.b32  	%r36, %r44, 3;
	setp.lt.u32 	%p47, %r144, 3;
	mov.b32 	%r170, 1;
	@%p47 bra 	$L__BB0_65;
	and.b32  	%r37, %r44, 2147483644;
	mov.b32 	%r168, 1;
$L__BB0_15:
	.pragma "nounroll";
	setp.gt.u32 	%p48, %r168, 30;
	@%p48 bra 	$L__BB0_54;
	shr.u64 	%rd120, %rd6, %r168;
	bra.uni 	$L__BB0_55;
$L__BB0_17:
	add.s32 	%r116, %r43, -1;
	mul.hi.u32 	%r117, %r116, -1431655765;
	shr.u32 	%r118, %r117, 1;
	add.s32 	%r119, %r118, 1;
	and.b32  	%r11, %r118, 1;
	add.s64 	%rd7, %rd1, 12;
	and.b32  	%r120, %r119, 2147483646;
	neg.s32 	%r12, %r120;
	add.s32 	%r121, %r44, -30;
	cvt.u64.u32 	%rd8, %r121;
	mov.b64 	%rd119, 0;
$L__BB0_18:
	setp.lt.u32 	%p31, %r43, 4;
	mov.b16 	%rs203, 1;
	mov.b32 	%r167, 0;
	@%p31 bra 	$L__BB0_39;
	mov.b16 	%rs203, 1;
	mov.b32 	%r167, 0;
	mov.u32 	%r165, %r12;
	mov.u64 	%rd109, %rd7;
$L__BB0_20:
	ld.global.u32 	%r15, [%rd109+-12];
	abs.s32 	%r16, %r15;
	setp.lt.u32 	%p32, %r16, 31;
	@%p32 bra 	$L__BB0_22;
	add.s32 	%r124, %r16, -31;
	shr.u64 	%rd110, %rd119, %r124;
	bra.uni 	$L__BB0_23;
$L__BB0_22:
	shr.u64 	%rd110, %rd6, %r16;
$L__BB0_23:
	cvt.u16.u64 	%rs147, %rd110;
	and.b16  	%rs148, %rs147, 1;
	shr.u32 	%r125, %r15, 31;
	cvt.u16.u32 	%rs149, %r125;
	xor.b16  	%rs11, %rs148, %rs149;
	ld.global.u32 	%r17, [%rd109+-8];
	abs.s32 	%r18, %r17;
	setp.lt.u32 	%p33, %r18, 31;
	@%p33 bra 	$L__BB0_25;
	add.s32 	%r126, %r18, -31;
	shr.u64 	%rd111, %rd119, %r126;
	bra.uni 	$L__BB0_26;
$L__BB0_25:
	shr.u64 	%rd111, %rd6, %r18;
$L__BB0_26:
	cvt.u16.u64 	%rs150, %rd111;
	and.b16  	%rs151, %rs150, 1;
	shr.u32 	%r127, %r17, 31;
	cvt.u16.u32 	%rs152, %r127;
	xor.b16  	%rs153, %rs151, %rs152;
	or.b16  	%rs12, %rs153, %rs11;
	ld.global.u32 	%r19, [%rd109+-4];
	abs.s32 	%r20, %r19;
	setp.lt.u32 	%p34, %r20, 31;
	@%p34 bra 	$L__BB0_28;
	add.s32 	%r128, %r20, -31;
	shr.u64 	%rd112, %rd119, %r128;
	bra.uni 	$L__BB0_29;
$L__BB0_28:
	shr.u64 	%rd112, %rd6, %r20;
$L__BB0_29:
	cvt.u16.u64 	%rs154, %rd112;
	and.b16  	%rs155, %rs154, 1;
	shr.u32 	%r129, %r19, 31;
	cvt.u16.u32 	%rs156, %r129;
	xor.b16  	%rs157, %rs155, %rs156;
	or.b16  	%rs158, %rs157, %rs12;
	and.b16  	%rs13, %rs158, %rs203;
	ld.global.u32 	%r21, [%rd109];
	abs.s32 	%r22, %r21;
	setp.lt.u32 	%p35, %r22, 31;
	@%p35 bra 	$L__BB0_31;
	add.s32 	%r130, %r22, -31;
	shr.u64 	%rd113, %rd119, %r130;
	bra.uni 	$L__BB0_32;
$L__BB0_31:
	shr.u64 	%rd113, %rd6, %r22;
$L__BB0_32:
	cvt.u16.u64 	%rs159, %rd113;
	and.b16  	%rs160, %rs159, 1;
	shr.u32 	%r131, %r21, 31;
	cvt.u16.u32 	%rs161, %r131;
	xor.b16  	%rs14, %rs160, %rs161;
	ld.global.u32 	%r23, [%rd109+4];
	abs.s32 	%r24, %r23;
	setp.lt.u32 	%p36, %r24, 31;
	@%p36 bra 	$L__BB0_34;
	add.s32 	%r132, %r24, -31;
	shr.u64 	%rd114, %rd119, %r132;
	bra.uni 	$L__BB0_35;
$L__BB0_34:
	shr.u64 	%rd114, %rd6, %r24;
$L__BB0_35:
	cvt.u16.u64 	%rs162, %rd114;
	and.b16  	%rs163, %rs162, 1;
	shr.u32 	%r133, %r23, 31;
	cvt.u16.u32 	%rs164, %r133;
	xor.b16  	%rs165, %rs163, %rs164;
	or.b16  	%rs15, %rs165, %rs14;
	ld.global.u32 	%r25, [%rd109+8];
	abs.s32 	%r26, %r25;
	setp.lt.u32 	%p37, %r26, 31;
	@%p37 bra 	$L__BB0_37;
	add.s32 	%r134, %r26, -31;
	shr.u64 	%rd115, %rd119, %r134;
	bra.uni 	$L__BB0_38;
$L__BB0_37:
	shr.u64 	%rd115, %rd6, %r26;
$L__BB0_38:
	cvt.u16.u64 	%rs166, %rd115;
	shr.u32 	%r135, %r25, 31;
	cvt.u16.u32 	%rs167, %r135;
	xor.b16  	%rs168, %rs166, %rs167;
	or.b16  	%rs169, %rs168, %rs15;
	and.b16  	%rs203, %rs169, %rs13;
	add.s32 	%r167, %r167, 6;
	add.s64 	%rd109, %rd109, 24;
	add.s32 	%r165, %r165, 2;
	setp.ne.s32 	%p38, %r165, 0;
	@%p38 bra 	$L__BB0_20;
$L__BB0_39:
	setp.ne.s32 	%p39, %r11, 0;
	@%p39 bra 	$L__BB0_50;
	mul.wide.u32 	%rd100, %r167, 4;
	add.s64 	%rd30, %rd1, %rd100;
	ld.global.u32 	%r30, [%rd30];
	abs.s32 	%r31, %r30;
	setp.lt.u32 	%p40, %r31, 31;
	@%p40 bra 	$L__BB0_42;
	add.s32 	%r136, %r31, -31;
	shr.u64 	%rd116, %rd119, %r136;
	bra.uni 	$L__BB0_43;
$L__BB0_42:
	shr.u64 	%rd116, %rd6, %r31;
$L__BB0_43:
	cvt.u16.u64 	%rs170, %rd116;
	and.b16  	%rs171, %rs170, 1;
	shr.u32 	%r137, %r30, 31;
	cvt.u16.u32 	%rs172, %r137;
	xor.b16  	%rs19, %rs171, %rs172;
	ld.global.u32 	%r32, [%rd30+4];
	abs.s32 	%r33, %r32;
	setp.lt.u32 	%p41, %r33, 31;
	@%p41 bra 	$L__BB0_45;
	add.s32 	%r138, %r33, -31;
	shr.u64 	%rd117, %rd119, %r138;
	bra.uni 	$L__BB0_46;
$L__BB0_45:
	shr.u64 	%rd117, %rd6, %r33;
$L__BB0_46:
	cvt.u16.u64 	%rs173, %rd117;
	and.b16  	%rs174, %rs173, 1;
	shr.u32 	%r139, %r32, 31;
	cvt.u16.u32 	%rs175, %r139;
	xor.b16  	%rs176, %rs174, %rs175;
	or.b16  	%rs20, %rs176, %rs19;
	ld.global.u32 	%r34, [%rd30+8];
	abs.s32 	%r35, %r34;
	setp.lt.u32 	%p42, %r35, 31;
	@%p42 bra 	$L__BB0_48;
	add.s32 	%r140, %r35, -31;
	shr.u64 	%rd118, %rd119, %r140;
	bra.uni 	$L__BB0_49;
$L__BB0_48:
	shr.u64 	%rd118, %rd6, %r35;
$L__BB0_49:
	cvt.u16.u64 	%rs177, %rd118;
	shr.u32 	%r141, %r34, 31;
	cvt.u16.u32 	%rs178, %r141;
	xor.b16  	%rs179, %rs177, %rs178;
	or.b16  	%rs180, %rs179, %rs20;
	and.b16  	%rs203, %rs180, %rs203;
$L__BB0_50:
	and.b16  	%rs181, %rs203, 255;
	setp.ne.s16 	%p43, %rs181, 0;
	@%p43 bra 	$L__BB0_12;
	xor.b64  	%rd105, %rd119, %rd4;
	and.b64  	%rd106, %rd105, 255;
	setp.ne.s64 	%p60, %rd106, 0;
	@%p60 bra 	$L__BB0_53;
	ld.global.u32 	%r159, [%rd3];
	setp.ne.s32 	%p61, %r159, 0;
	@%p61 bra 	$L__BB0_79;
$L__BB0_53:
	add.s64 	%rd119, %rd119, 1;
	cvt.u32.u64 	%r160, %rd8;
	shr.u64 	%rd107, %rd119, %r160;
	setp.eq.s64 	%p62, %rd107, 0;
	@%p62 bra 	$L__BB0_18;
	bra.uni 	$L__BB0_79;
$L__BB0_54:
	add.s32 	%r146, %r168, -31;
	shr.u64 	%rd120, %rd119, %r146;
$L__BB0_55:
	cvt.u16.u64 	%rs182, %rd120;
	and.b16  	%rs183, %rs182, 1;
	cvt.u64.u32 	%rd101, %r168;
	add.s64 	%rd45, %rd2, %rd101;
	st.global.u8 	[%rd45], %rs183;
	setp.lt.u32 	%p49, %r168, 30;
	@%p49 bra 	$L__BB0_57;
	add.s32 	%r147, %r168, -30;
	shr.u64 	%rd121, %rd119, %r147;
	bra.uni 	$L__BB0_58;
$L__BB0_57:
	add.s32 	%r148, %r168, 1;
	shr.u64 	%rd121, %rd6, %r148;
$L__BB0_58:
	cvt.u16.u64 	%rs184, %rd121;
	and.b16  	%rs185, %rs184, 1;
	st.global.u8 	[%rd45+1], %rs185;
	setp.lt.u32 	%p50, %r168, 29;
	@%p50 bra 	$L__BB0_60;
	add.s32 	%r149, %r168, -29;
	shr.u64 	%rd122, %rd119, %r149;
	bra.uni 	$L__BB0_61;
$L__BB0_60:
	add.s32 	%r150, %r168, 2;
	shr.u64 	%rd122, %rd6, %r150;
$L__BB0_61:
	cvt.u16.u64 	%rs186, %rd122;
	and.b16  	%rs187, %rs186, 1;
	st.global.u8 	[%rd45+2], %rs187;
	setp.lt.u32 	%p51, %r168, 28;
	@%p51 bra 	$L__BB0_63;
	add.s32 	%r151, %r168, -28;
	shr.u64 	%rd123, %rd119, %r151;
	bra.uni 	$L__BB0_64;
$L__BB0_63:
	add.s32 	%r152, %r168, 3;
	shr.u64 	%rd123, %rd6, %r152;
$L__BB0_64:
	cvt.u16.u64 	%rs188, %rd123;
	and.b16  	%rs189, %rs188, 1;
	st.global.u8 	[%rd45+3], %rs189;
	add.s32 	%r170, %r168, 4;
	add.s32 	%r153, %r168, 3;
	setp.ne.s32 	%p52, %r153, %r37;
	mov.u32 	%r168, %r170;
	@%p52 bra 	$L__BB0_15;
$L__BB0_65:
	setp.eq.s32 	%p53, %r36, 0;
	@%p53 bra 	$L__BB0_79;
	setp.eq.s32 	%p54, %r36, 1;
	@%p54 bra 	$L__BB0_74;
	setp.lt.u32 	%p55, %r170, 31;
	@%p55 bra 	$L__BB0_69;
	add.s32 	%r154, %r170, -31;
	shr.u64 	%rd124, %rd119, %r154;
	bra.uni 	$L__BB0_70;
$L__BB0_69:
	shr.u64 	%rd124, %rd6, %r170;
$L__BB0_70:
	cvt.u16.u64 	%rs190, %rd124;
	and.b16  	%rs191, %rs190, 1;
	cvt.u64.u32 	%rd102, %r170;
	add.s64 	%rd58, %rd2, %rd102;
	st.global.u8 	[%rd58], %rs191;
	setp.lt.u32 	%p56, %r170, 30;
	@%p56 bra 	$L__BB0_72;
	add.s32 	%r155, %r170, -30;
	shr.u64 	%rd125, %rd119, %r155;
	bra.uni 	$L__BB0_73;
$L__BB0_72:
	add.s32 	%r156, %r170, 1;
	shr.u64 	%rd125, %rd6, %r156;
$L__BB0_73:
	cvt.u16.u64 	%rs192, %rd125;
	and.b16  	%rs193, %rs192, 1;
	st.global.u8 	[%rd58+1], %rs193;
	add.s32 	%r170, %r170, 2;
$L__BB0_74:
	and.b32  	%r157, %r44, 1;
	setp.eq.b32 	%p57, %r157, 1;
	not.pred 	%p58, %p57;
	@%p58 bra 	$L__BB0_79;
	setp.lt.u32 	%p59, %r170, 31;
	@%p59 bra 	$L__BB0_77;
	add.s32 	%r158, %r170, -31;
	shr.u64 	%rd126, %rd119, %r158;
	bra.uni 	$L__BB0_78;
$L__BB0_77:
	shr.u64 	%rd126, %rd6, %r170;
$L__BB0_78:
	cvt.u16.u64 	%rs194, %rd126;
	and.b16  	%rs195, %rs194, 1;
	cvt.u64.u32 	%rd103, %r170;
	add.s64 	%rd104, %rd2, %rd103;
	st.global.u8 	[%rd104], %rs195;
$L__BB0_79:
	ret;

}


// ===== COMPILED SASS (sm_100) =====

	.target	sm_100

	.elftype	@"ET_EXEC"


//--------------------- .note.nv.tkinfo           --------------------------
	.section	.note.nv.tkinfo,"",@"SHT_NOTE"
	.sectionflags	@"SHF_NOTE_NV_TKINFO"
	.tkinfo
        /*0018*/ 	.word	0x00000002
        /*0030*/ 	.string	""
        /*0030*/ 	.string	"ptxas"
        /*0030*/ 	.string	"Cuda compilation tools, release 13.0, V13.0.88"
        /*0030*/ 	.string	"Build cuda_13.0.r13.0/compiler.36424714_0"
        /*0030*/ 	.string	"-arch sm_100 -m 64 "



//--------------------- .note.nv.cuinfo           --------------------------
	.section	.note.nv.cuinfo,"",@"SHT_NOTE"
	.sectionflags	@"SHF_NOTE_NV_CUINFO"
        /*0018*/ 	.short	0x0002
        /*001a*/ 	.short	0x0064
        /*001c*/ 	.short	0x0082
	.zero		2


//--------------------- .nv.info                  --------------------------
	.section	.nv.info,"",@"SHT_CUDA_INFO"
	.align	4


	//----- nvinfo : EIATTR_REGCOUNT
	.align		4
        /*0000*/ 	.byte	0x04, 0x2f
        /*0002*/ 	.short	(.L_1 - .L_0)
	.align		4
.L_0:
        /*0004*/ 	.word	index@(_Z2bfiiPiPbS_)
        /*0008*/ 	.word	0x0000001d


	//----- nvinfo : EIATTR_FRAME_SIZE
	.align		4
.L_1:
        /*000c*/ 	.byte	0x04, 0x11
        /*000e*/ 	.short	(.L_3 - .L_2)
	.align		4
.L_2:
        /*0010*/ 	.word	index@(_Z2bfiiPiPbS_)
        /*0014*/ 	.word	0x00000000


	//----- nvinfo : EIATTR_MIN_STACK_SIZE
	.align		4
.L_3:
        /*0018*/ 	.byte	0x04, 0x12
        /*001a*/ 	.short	(.L_5 - .L_4)
	.align		4
.L_4:
        /*001c*/ 	.word	index@(_Z2bfiiPiPbS_)
        /*0020*/ 	.word	0x00000000
.L_5:


//--------------------- .nv.compat                --------------------------
	.section	.nv.compat,"",@"SHT_CUDA_COMPAT_INFO"
	.align	4
        /*0000*/ 	.byte	0x02, 0x09, 0x00, 0x00, 0x02, 0x02, 0x01, 0x00, 0x02, 0x05, 0x05, 0x00, 0x03, 0x07, 0x01, 0x01
        /*0010*/ 	.byte	0x02, 0x03, 0x00, 0x00, 0x02, 0x06, 0x01, 0x00, 0x04, 0x0b, 0x08, 0x00, 0x09, 0x00, 0x00, 0x00
        /*0020*/ 	.byte	0x00, 0x00, 0x00, 0x00


//--------------------- .nv.info._Z2bfiiPiPbS_    --------------------------
	.section	.nv.info._Z2bfiiPiPbS_,"",@"SHT_CUDA_INFO"
	.sectionflags	@""
	.align	4


	//----- nvinfo : EIATTR_CUDA_API_VERSION
	.align		4
        /*0000*/ 	.byte	0x04, 0x37
        /*0002*/ 	.short	(.L_7 - .L_6)
.L_6:
        /*0004*/ 	.word	0x00000082


	//----- nvinfo : EIATTR_KPARAM_INFO
	.align		4
.L_7:
        /*0008*/ 	.byte	0x04, 0x17
        /*000a*/ 	.short	(.L_9 - .L_8)
.L_8:
        /*000c*/ 	.word	0x00000000
        /*0010*/ 	.short	0x0004
        /*0012*/ 	.short	0x0018
        /*0014*/ 	.byte	0x00, 0xf5, 0x21, 0x00


	//----- nvinfo : EIATTR_KPARAM_INFO
	.align		4
.L_9:
        /*0018*/ 	.byte	0x04, 0x17
        /*001a*/ 	.short	(.L_11 - .L_10)
.L_10:
        /*001c*/ 	.word	0x00000000
        /*0020*/ 	.short	0x0003
        /*0022*/ 	.short	0x0010
        /*0024*/ 	.byte	0x00, 0xf5, 0x21, 0x00


	//----- nvinfo : EIATTR_KPARAM_INFO
	.align		4
.L_11:
        /*0028*/ 	.byte	0x04, 0x17
        /*002a*/ 	.short	(.L_13 - .L_12)
.L_12:
        /*002c*/ 	.word	0x00000000
        /*0030*/ 	.short	0x0002
        /*0032*/ 	.short	0x0008
        /*0034*/ 	.byte	0x00, 0xf5, 0x21, 0x00


	//----- nvinfo : EIATTR_KPARAM_INFO
	.align		4
.L_13:
        /*0038*/ 	.byte	0x04, 0x17
        /*003a*/ 	.short	(.L_15 - .L_14)
.L_14:
        /*003c*/ 	.word	0x00000000
        /*0040*/ 	.short	0x0001
        /*0042*/ 	.short	0x0004
        /*0044*/ 	.byte	0x00, 0xf0, 0x11, 0x00


	//----- nvinfo : EIATTR_KPARAM_INFO
	.align		4
.L_15:
        /*0048*/ 	.byte	0x04, 0x17
        /*004a*/ 	.short	(.L_17 - .L_16)
.L_16:
        /*004c*/ 	.word	0x00000000
        /*0050*/ 	.short	0x0000
        /*0052*/ 	.short	0x0000
        /*0054*/ 	.byte	0x00, 0xf0, 0x11, 0x00


	//----- nvinfo : EIATTR_SPARSE_MMA_MASK
	.align		4
.L_17:
        /*0058*/ 	.byte	0x03, 0x50
        /*005a*/ 	.short	0x0000


	//----- nvinfo : EIATTR_MAXREG_COUNT
	.align		4
        /*005c*/ 	.byte	0x03, 0x1b
        /*005e*/ 	.short	0x00ff


	//----- nvinfo : EIATTR_MERCURY_ISA_VERSION
	.align		4
        /*0060*/ 	.byte	0x03, 0x5f
        /*0062*/ 	.short	0x0101


	//----- nvinfo : EIATTR_VRC_CTA_INIT_COUNT
	.align		4
        /*0064*/ 	.byte	0x02, 0x4a
	.zero		1
	.zero		1


	//----- nvinfo : EIATTR_EXIT_INSTR_OFFSETS
	.align		4
        /*0068*/ 	.byte	0x04, 0x1c
        /*006a*/ 	.short	(.L_19 - .L_18)


	//   ....[0]....
.L_18:
        /*006c*/ 	.word	0x000000a0


	//   ....[1]....
        /*0070*/ 	.word	0x00000e30


	//   ....[2]....
        /*0074*/ 	.word	0x000016c0


	//   ....[3]....
        /*0078*/ 	.word	0x00001750


	//   ....[4]....
        /*007c*/ 	.word	0x000017d0


	//   ....[5]....
        /*0080*/ 	.word	0x00001b00


	//   ....[6]....
        /*0084*/ 	.word	0x00001cb0


	//   ....[7]....
        /*0088*/ 	.word	0x00001d70


	//----- nvinfo : EIATTR_CRS_STACK_SIZE
	.align		4
.L_19:
        /*008c*/ 	.byte	0x04, 0x1e
        /*008e*/ 	.short	(.L_21 - .L_20)
.L_20:
        /*0090*/ 	.word	0x00000000


	//----- nvinfo : EIATTR_CBANK_PARAM_SIZE
	.align		4
.L_21:
        /*0094*/ 	.byte	0x03, 0x19
        /*0096*/ 	.short	0x0020


	//----- nvinfo : EIATTR_PARAM_CBANK
	.align		4
        /*0098*/ 	.byte	0x04, 0x0a
        /*009a*/ 	.short	(.L_23 - .L_22)
	.align		4
.L_22:
        /*009c*/ 	.word	index@(.nv.constant0._Z2bfiiPiPbS_)
        /*00a0*/ 	.short	0x0380
        /*00a2*/ 	.short	0x0020


	//----- nvinfo : EIATTR_SW_WAR
	.align		4
.L_23:
        /*00a4*/ 	.byte	0x04, 0x36
        /*00a6*/ 	.short	(.L_25 - .L_24)
.L_24:
        /*00a8*/ 	.word	0x00000008
.L_25:


//--------------------- .nv.callgraph             --------------------------
	.section	.nv.callgraph,"",@"SHT_CUDA_CALLGRAPH"
	.align	4
	.sectionentsize	8
	.align		4
        /*0000*/ 	.word	0x00000000
	.align		4
        /*0004*/ 	.word	0xffffffff
	.align		4
        /*0008*/ 	.word	0x00000000
	.align		4
        /*000c*/ 	.word	0xfffffffe
	.align		4
        /*0010*/ 	.word	0x00000000
	.align		4
        /*0014*/ 	.word	0xfffffffd
	.align		4
        /*0018*/ 	.word	0x00000000
	.align		4
        /*001c*/ 	.word	0xfffffffc


//--------------------- .text._Z2bfiiPiPbS_       --------------------------
	.section	.text._Z2bfiiPiPbS_,"ax",@progbits
	.align	128
        .global         _Z2bfiiPiPbS_
        .type           _Z2bfiiPiPbS_,@function
        .size           _Z2bfiiPiPbS_,(.L_x_17 - _Z2bfiiPiPbS_)
        .other          _Z2bfiiPiPbS_,@"STO_CUDA_ENTRY STV_DEFAULT"
_Z2bfiiPiPbS_:
.text._Z2bfiiPiPbS_:
[----:B------:R-:W-:Y:S01]  /*0000*/  LDC R1, c[0x0][0x37c] ;  /* 0x0000df00ff017b82 */ /* 0x000fe20000000800 */
[----:B------:R-:W0:Y:S07]  /*0010*/  S2R R2, SR_CTAID.X ;  /* 0x0000000000027919 */ /* 0x000e2e0000002500 */
[----:B------:R-:W1:Y:S01]  /*0020*/  LDC R11, c[0x0][0x384] ;  /* 0x0000e100ff0b7b82 */ /* 0x000e620000000800 */
[----:B------:R-:W2:Y:S01]  /*0030*/  S2R R5, SR_TID.X ;  /* 0x0000000000057919 */ /* 0x000ea20000002100 */
[----:B0-----:R-:W-:-:S03]  /*0040*/  IMAD.WIDE.U32 R2, R2, 0x400, RZ ;  /* 0x0000040002027825 */ /* 0x001fc600078e00ff */
[----:B--2---:R-:W-:Y:S02]  /*0050*/  LOP3.LUT R7, R2, R5, RZ, 0xfc, !PT ;  /* 0x0000000502077212 */ /* 0x004fe400078efcff */
[-CC-:B-1----:R-:W-:Y:S02]  /*0060*/  SHF.R.U32.HI R4, RZ, R11.reuse, R3.reuse ;  /* 0x0000000bff047219 */ /* 0x182fe40000011603 */
[----:B------:R-:W-:-:S04]  /*0070*/  SHF.R.U64 R0, R7, R11, R3 ;  /* 0x0000000b07007219 */ /* 0x000fc80000001203 */
[----:B------:R-:W-:-:S04]  /*0080*/  ISETP.NE.U32.AND P0, PT, R0, RZ, PT ;  /* 0x000000ff0000720c */ /* 0x000fc80003f05070 */
[----:B------:R-:W-:-:S13]  /*0090*/  ISETP.NE.AND.EX P0, PT, R4, RZ, PT, P0 ;  /* 0x000000ff0400720c */ /* 0x000fda0003f05300 */
[----:B------:R-:W-:Y:S05]  /*00a0*/  @P0 EXIT ;  /* 0x000000000000094d */ /* 0x000fea0003800000 */
[----:B------:R-:W0:Y:S01]  /*00b0*/  LDCU UR6, c[0x0][0x380] ;  /* 0x00007000ff0677ac */ /* 0x000e220008000800 */
[----:B------:R-:W-:Y:S01]  /*00c0*/  BSSY.RECONVERGENT B0, `(.L_x_0) ;  /* 0x000016a000007945 */ /* 0x000fe20003800200 */
[C---:B------:R-:W-:Y:S01]  /*00d0*/  SHF.L.U64.HI R0, R7.reuse, 0x1, R3 ;  /* 0x0000000107007819 */ /* 0x040fe20000010203 */
[----:B------:R-:W-:Y:S01]  /*00e0*/  IMAD.SHL.U32 R7, R7, 0x2, RZ ;  /* 0x0000000207077824 */ /* 0x000fe200078e00ff */
[----:B------:R-:W1:Y:S01]  /*00f0*/  LDCU.64 UR10, c[0x0][0x358] ;  /* 0x00006b00ff0a77ac */ /* 0x000e620008000a00 */
[----:B------:R-:W-:Y:S02]  /*0100*/  IMAD.MOV.U32 R6, RZ, RZ, RZ ;  /* 0x000000ffff067224 */ /* 0x000fe400078e00ff */
[----:B------:R-:W-:Y:S01]  /*0110*/  IMAD.MOV.U32 R9, RZ, RZ, RZ ;  /* 0x000000ffff097224 */ /* 0x000fe200078e00ff */
[----:B0-----:R-:W-:-:S09]  /*0120*/  UISETP.GE.AND UP0, UPT, UR6, 0x1, UPT ;  /* 0x000000010600788c */ /* 0x001fd2000bf06270 */
[----:B-1----:R-:W-:Y:S05]  /*0130*/  BRA.U !UP0, `(.L_x_1) ;  /* 0x0000001508887547 */ /* 0x002fea000b800000 */
[----:B------:R-:W-:Y:S01]  /*0140*/  ISETP.GT.AND P0, PT, R11, 0x1e, PT ;  /* 0x0000001e0b00780c */ /* 0x000fe20003f04270 */
[----:B------:R-:W-:-:S12]  /*0150*/  UIADD3 UR4, UPT, UPT, UR6, -0x1, URZ ;  /* 0xffffffff06047890 */ /* 0x000fd8000fffe0ff */
[----:B------:R-:W-:Y:S05]  /*0160*/  @P0 BRA `(.L_x_2) ;  /* 0x0000000c00380947 */ /* 0x000fea0003800000 */
[----:B------:R-:W-:Y:S01]  /*0170*/  UISETP.GE.U32.AND UP1, UPT, UR6, 0xa, UPT ;  /* 0x0000000a0600788c */ /* 0x000fe2000bf26070 */
[----:B------:R-:W-:Y:S01]  /*0180*/  IMAD.MOV.U32 R8, RZ, RZ, 0x1 ;  /* 0x00000001ff087424 */ /* 0x000fe200078e00ff */
[----:B------:R-:W-:Y:S01]  /*0190*/  UIMAD.WIDE.U32 UR4, UR4, -0x55555555, URZ ;  /* 0xaaaaaaab040478a5 */ /* 0x000fe2000f8e00ff */
[----:B------:R-:W-:-:S03]  /*01a0*/  IMAD.MOV.U32 R11, RZ, RZ, RZ ;  /* 0x000000ffff0b7224 */ /* 0x000fc600078e00ff */
[----:B------:R-:W-:-:S04]  /*01b0*/  USHF.R.U32.HI UR5, URZ, 0x1, UR5 ;  /* 0x00000001ff057899 */ /* 0x000fc80008011605 */
[----:B------:R-:W-:-:S04]  /*01c0*/  UIADD3 UR4, UPT, UPT, UR5, 0x1, URZ ;  /* 0x0000000105047890 */ /* 0x000fc8000fffe0ff */
[----:B------:R-:W-:Y:S01]  /*01d0*/  ULOP3.LUT UP0, UR7, UR4, 0x3, URZ, 0xc0, !UPT ;  /* 0x0000000304077892 */ /* 0x000fe2000f80c0ff */
[----:B------:R-:W-:Y:S11]  /*01e0*/  BRA.U !UP1, `(.L_x_3) ;  /* 0x0000000509c47547 */ /* 0x000ff6000b800000 */
[----:B------:R-:W0:Y:S01]  /*01f0*/  LDC.64 R2, c[0x0][0x388] ;  /* 0x0000e200ff027b82 */ /* 0x000e220000000a00 */
[----:B------:R-:W-:Y:S01]  /*0200*/  IMAD.MOV.U32 R8, RZ, RZ, 0x1 ;  /* 0x00000001ff087424 */ /* 0x000fe200078e00ff */
[----:B------:R-:W-:Y:S01]  /*0210*/  ULOP3.LUT UR6, UR4, 0x7ffffffc, URZ, 0xc0, !UPT ;  /* 0x7ffffffc04067892 */ /* 0x000fe2000f8ec0ff */
[----:B------:R-:W-:Y:S02]  /*0220*/  IMAD.MOV.U32 R11, RZ, RZ, RZ ;  /* 0x000000ffff0b7224 */ /* 0x000fe400078e00ff */
[----:B------:R-:W-:-:S09]  /*0230*/  UMOV UR4, URZ ;  /* 0x000000ff00047c82 */ /* 0x000fd20008000000 */
.L_x_4:
[----:B0-----:R-:W-:-:S05]  /*0240*/  IMAD.WIDE.U32 R4, R11, 0x4, R2 ;  /* 0x000000040b047825 */ /* 0x001fca00078e0002 */
[----:B------:R-:W2:Y:S04]  /*0250*/  LDG.E R22, desc[UR10][R4.64+0x4] ;  /* 0x0000040a04167981 */ /* 0x000ea8000c1e1900 */
[----:B------:R-:W3:Y:S04]  /*0260*/  LDG.E R21, desc[UR10][R4.64] ;  /* 0x0000000a04157981 */ /* 0x000ee8000c1e1900 */
[----:B------:R-:W4:Y:S04]  /*0270*/  LDG.E R20, desc[UR10][R4.64+0x10] ;  /* 0x0000100a04147981 */ /* 0x000f28000c1e1900 */
[----:B------:R-:W5:Y:S04]  /*0280*/  LDG.E R19, desc[UR10][R4.64+0x8] ;  /* 0x0000080a04137981 */ /* 0x000f68000c1e1900 */
[----:B------:R-:W5:Y:S04]  /*0290*/  LDG.E R18, desc[UR10][R4.64+0xc] ;  /* 0x00000c0a04127981 */ /* 0x000f68000c1e1900 */
[----:B------:R-:W5:Y:S04]  /*02a0*/  LDG.E R17, desc[UR10][R4.64+0x1c] ;  /* 0x00001c0a04117981 */ /* 0x000f68000c1e1900 */
[----:B------:R-:W5:Y:S04]  /*02b0*/  LDG.E R16, desc[UR10][R4.64+0x14] ;  /* 0x0000140a04107981 */ /* 0x000f68000c1e1900 */
[----:B------:R-:W5:Y:S04]  /*02c0*/  LDG.E R14, desc[UR10][R4.64+0x18] ;  /* 0x0000180a040e7981 */ /* 0x000f68000c1e1900 */
[----:B------:R-:W5:Y:S04]  /*02d0*/  LDG.E R15, desc[UR10][R4.64+0x28] ;  /* 0x0000280a040f7981 */ /* 0x000f68000c1e1900 */
[----:B------:R-:W5:Y:S04]  /*02e0*/  LDG.E R10, desc[UR10][R4.64+0x24] ;  /* 0x0000240a040a7981 */ /* 0x000f68000c1e1900 */
[----:B------:R-:W5:Y:S04]  /*02f0*/  LDG.E R12, desc[UR10][R4.64+0x20] ;  /* 0x0000200a040c7981 */ /* 0x000f68000c1e1900 */
[----:B------:R0:W5:Y:S01]  /*0300*/  LDG.E R13, desc[UR10][R4.64+0x2c] ;  /* 0x00002c0a040d7981 */ /* 0x000162000c1e1900 */
[----:B------:R-:W-:Y:S01]  /*0310*/  UIADD3 UR4, UPT, UPT, UR4, 0x4, URZ ;  /* 0x0000000404047890 */ /* 0x000fe2000fffe0ff */
[----:B------:R-:W-:-:S03]  /*0320*/  VIADD R11, R11, 0xc ;  /* 0x0000000c0b0b7836 */ /* 0x000fc60000000000 */
[----:B------:R-:W-:Y:S01]  /*0330*/  UISETP.NE.AND UP1, UPT, UR4, UR6, UPT ;  /* 0x000000060400728c */ /* 0x000fe2000bf25270 */
[----:B--2---:R-:W-:Y:S02]  /*0340*/  IABS R24, R22 ;  /* 0x0000001600187213 */ /* 0x004fe40000000000 */
[----:B------:R-:W-:Y:S02]  /*0350*/  SHF.R.U32.HI R22, RZ, 0x1f, R22 ;  /* 0x0000001fff167819 */ /* 0x000fe40000011616 */
[----:B------:R-:W-:Y:S02]  /*0360*/  SHF.R.U64 R23, R7, R24, R0 ;  /* 0x0000001807177219 */ /* 0x000fe40000001200 */
[----:B------:R-:W-:Y:S02]  /*0370*/  ISETP.GE.U32.AND P0, PT, R24, 0x1f, PT ;  /* 0x0000001f1800780c */ /* 0x000fe40003f06070 */
[----:B------:R-:W-:Y:S02]  /*0380*/  LOP3.LUT R23, R23, 0x1, RZ, 0xc0, !PT ;  /* 0x0000000117177812 */ /* 0x000fe400078ec0ff */
[----:B---3--:R-:W-:-:S02]  /*0390*/  IABS R24, R21 ;  /* 0x0000001500187213 */ /* 0x008fc40000000000 */
[----:B------:R-:W-:Y:S02]  /*03a0*/  SEL R23, R23, RZ, !P0 ;  /* 0x000000ff17177207 */ /* 0x000fe40004000000 */
[----:B----4-:R-:W-:Y:S02]  /*03b0*/  IABS R25, R20 ;  /* 0x0000001400197213 */ /* 0x010fe40000000000 */
[--C-:B0-----:R-:W-:Y:S02]  /*03c0*/  SHF.R.U64 R4, R7, R24, R0.reuse ;  /* 0x0000001807047219 */ /* 0x101fe40000001200 */
[----:B------:R-:W-:Y:S02]  /*03d0*/  LOP3.LUT R5, R23, R22, RZ, 0x3c, !PT ;  /* 0x0000001617057212 */ /* 0x000fe400078e3cff */
[----:B------:R-:W-:Y:S02]  /*03e0*/  SHF.R.U64 R22, R7, R25, R0 ;  /* 0x0000001907167219 */ /* 0x000fe40000001200 */
[----:B------:R-:W-:-:S02]  /*03f0*/  ISETP.GE.U32.AND P0, PT, R24, 0x1f, PT ;  /* 0x0000001f1800780c */ /* 0x000fc40003f06070 */
[----:B------:R-:W-:Y:S02]  /*0400*/  LOP3.LUT R4, R4, 0x1, RZ, 0xc0, !PT ;  /* 0x0000000104047812 */ /* 0x000fe400078ec0ff */
[----:B------:R-:W-:Y:S02]  /*0410*/  ISETP.GE.U32.AND P1, PT, R25, 0x1f, PT ;  /* 0x0000001f1900780c */ /* 0x000fe40003f26070 */
[----:B------:R-:W-:Y:S02]  /*0420*/  LOP3.LUT R22, R22, 0x1, RZ, 0xc0, !PT ;  /* 0x0000000116167812 */ /* 0x000fe400078ec0ff */
[----:B------:R-:W-:Y:S02]  /*0430*/  SHF.R.U32.HI R21, RZ, 0x1f, R21 ;  /* 0x0000001fff157819 */ /* 0x000fe40000011615 */
[----:B------:R-:W-:Y:S02]  /*0440*/  SEL R4, R4, RZ, !P0 ;  /* 0x000000ff04047207 */ /* 0x000fe40004000000 */
[----:B------:R-:W-:-:S02]  /*0450*/  SHF.R.U32.HI R23, RZ, 0x1f, R20 ;  /* 0x0000001fff177819 */ /* 0x000fc40000011614 */
[----:B------:R-:W-:Y:S02]  /*0460*/  SEL R22, R22, RZ, !P1 ;  /* 0x000000ff16167207 */ /* 0x000fe40004800000 */
[----:B-----5:R-:W-:Y:S02]  /*0470*/  IABS R20, R19 ;  /* 0x0000001300147213 */ /* 0x020fe40000000000 */
[----:B------:R-:W-:Y:S02]  /*0480*/  LOP3.LUT R5, R5, R4, R21, 0xf6, !PT ;  /* 0x0000000405057212 */ /* 0x000fe400078ef615 */
[----:B------:R-:W-:Y:S01]  /*0490*/  LOP3.LUT R4, R22, R23, RZ, 0x3c, !PT ;  /* 0x0000001716047212 */ /* 0x000fe200078e3cff */
[----:B------:R-:W-:Y:S01]  /*04a0*/  IMAD.MOV.U32 R23, RZ, RZ, R20 ;  /* 0x000000ffff177224 */ /* 0x000fe200078e0014 */
[----:B------:R-:W-:Y:S02]  /*04b0*/  IABS R21, R18 ;  /* 0x0000001200157213 */ /* 0x000fe40000000000 */
[----:B------:R-:W-:-:S02]  /*04c0*/  SHF.R.U32.HI R20, RZ, 0x1f, R19 ;  /* 0x0000001fff147819 */ /* 0x000fc40000011613 */
[----:B------:R-:W-:Y:S02]  /*04d0*/  ISETP.GE.U32.AND P0, PT, R23, 0x1f, PT ;  /* 0x0000001f1700780c */ /* 0x000fe40003f06070 */
[--C-:B------:R-:W-:Y:S02]  /*04e0*/  SHF.R.U64 R23, R7, R23, R0.reuse ;  /* 0x0000001707177219 */ /* 0x100fe40000001200 */
[----:B------:R-:W-:Y:S02]  /*04f0*/  ISETP.GE.U32.AND P1, PT, R21, 0x1f, PT ;  /* 0x0000001f1500780c */ /* 0x000fe40003f26070 */
[----:B------:R-:W-:Y:S02]  /*0500*/  SHF.R.U64 R21, R7, R21, R0 ;  /* 0x0000001507157219 */ /* 0x000fe40000001200 */
[----:B------:R-:W-:Y:S02]  /*0510*/  SHF.R.U32.HI R19, RZ, 0x1f, R18 ;  /* 0x0000001fff137819 */ /* 0x000fe40000011612 */
[----:B------:R-:W-:-:S02]  /*0520*/  LOP3.LUT R18, R23, 0x1, RZ, 0xc0, !PT ;  /* 0x0000000117127812 */ /* 0x000fc400078ec0ff */
[----:B------:R-:W-:Y:S02]  /*0530*/  LOP3.LUT R21, R21, 0x1, RZ, 0xc0, !PT ;  /* 0x0000000115157812 */ /* 0x000fe400078ec0ff */
[----:B------:R-:W-:Y:S02]  /*0540*/  SEL R18, R18, RZ, !P0 ;  /* 0x000000ff12127207 */ /* 0x000fe40004000000 */
[----:B------:R-:W-:Y:S02]  /*0550*/  SEL R21, R21, RZ, !P1 ;  /* 0x000000ff15157207 */ /* 0x000fe40004800000 */
[----:B------:R-:W-:Y:S02]  /*0560*/  IABS R22, R17 ;  /* 0x0000001100167213 */ /* 0x000fe40000000000 */
[----:B------:R-:W-:Y:S02]  /*0570*/  LOP3.LUT R5, R5, R18, R20, 0xf6, !PT ;  /* 0x0000001205057212 */ /* 0x000fe400078ef614 */
[----:B------:R-:W-:-:S02]  /*0580*/  IABS R18, R16 ;  /* 0x0000001000127213 */ /* 0x000fc40000000000 */
[----:B------:R-:W-:Y:S02]  /*0590*/  LOP3.LUT R4, R4, R21, R19, 0xf6, !PT ;  /* 0x0000001504047212 */ /* 0x000fe400078ef613 */
[----:B------:R-:W-:Y:S02]  /*05a0*/  IABS R20, R14 ;  /* 0x0000000e00147213 */ /* 0x000fe40000000000 */
[----:B------:R-:W-:Y:S02]  /*05b0*/  ISETP.GE.U32.AND P2, PT, R22, 0x1f, PT ;  /* 0x0000001f1600780c */ /* 0x000fe40003f46070 */
[----:B------:R-:W-:Y:S02]  /*05c0*/  IABS R21, R15 ;  /* 0x0000000f00157213 */ /* 0x000fe40000000000 */
[----:B------:R-:W-:Y:S02]  /*05d0*/  SHF.R.U64 R22, R7, R22, R0 ;  /* 0x0000001607167219 */ /* 0x000fe40000001200 */
[----:B------:R-:W-:Y:S01]  /*05e0*/  SHF.R.U32.HI R19, RZ, 0x1f, R16 ;  /* 0x0000001fff137819 */ /* 0x000fe20000011610 */
[----:B------:R-:W-:Y:S01]  /*05f0*/  IMAD.MOV.U32 R16, RZ, RZ, R18 ;  /* 0x000000ffff107224 */ /* 0x000fe200078e0012 */
[----:B------:R-:W-:Y:S01]  /*0600*/  LOP3.LUT R22, R22, 0x1, RZ, 0xc0, !PT ;  /* 0x0000000116167812 */ /* 0x000fe200078ec0ff */
[----:B------:R-:W-:Y:S01]  /*0610*/  IMAD.MOV.U32 R18, RZ, RZ, R20 ;  /* 0x000000ffff127224 */ /* 0x000fe200078e0014 */
[----:B------:R-:W-:Y:S01]  /*0620*/  SHF.R.U32.HI R24, RZ, 0x1f, R17 ;  /* 0x0000001fff187819 */ /* 0x000fe20000011611 */
[----:B------:R-:W-:Y:S01]  /*0630*/  IMAD.MOV.U32 R20, RZ, RZ, R21 ;  /* 0x000000ffff147224 */ /* 0x000fe200078e0015 */
[----:B------:R-:W-:-:S02]  /*0640*/  SEL R17, R22, RZ, !P2 ;  /* 0x000000ff16117207 */ /* 0x000fc40005000000 */
[----:B------:R-:W-:Y:S02]  /*0650*/  ISETP.GE.U32.AND P0, PT, R16, 0x1f, PT ;  /* 0x0000001f1000780c */ /* 0x000fe40003f06070 */
[----:B------:R-:W-:Y:S02]  /*0660*/  ISETP.GE.U32.AND P2, PT, R20, 0x1f, PT ;  /* 0x0000001f1400780c */ /* 0x000fe40003f46070 */
[C-C-:B------:R-:W-:Y:S02]  /*0670*/  SHF.R.U64 R20, R7.reuse, R20, R0.reuse ;  /* 0x0000001407147219 */ /* 0x140fe40000001200 */
[----:B------:R-:W-:Y:S02]  /*0680*/  SHF.R.U64 R16, R7, R16, R0 ;  /* 0x0000001007107219 */ /* 0x000fe40000001200 */
[----:B------:R-:W-:Y:S02]  /*0690*/  LOP3.LUT R20, R20, 0x1, RZ, 0xc0, !PT ;  /* 0x0000000114147812 */ /* 0x000fe400078ec0ff */
[----:B------:R-:W-:-:S02]  /*06a0*/  ISETP.GE.U32.AND P1, PT, R18, 0x1f, PT ;  /* 0x0000001f1200780c */ /* 0x000fc40003f26070 */
[----:B------:R-:W-:Y:S02]  /*06b0*/  SHF.R.U64 R18, R7, R18, R0 ;  /* 0x0000001207127219 */ /* 0x000fe40000001200 */
[----:B------:R-:W-:Y:S02]  /*06c0*/  SHF.R.U32.HI R15, RZ, 0x1f, R15 ;  /* 0x0000001fff0f7819 */ /* 0x000fe4000001160f */
[----:B------:R-:W-:Y:S02]  /*06d0*/  SEL R20, R20, RZ, !P2 ;  /* 0x000000ff14147207 */ /* 0x000fe40005000000 */
[----:B------:R-:W-:Y:S02]  /*06e0*/  LOP3.LUT R16, R16, 0x1, RZ, 0xc0, !PT ;  /* 0x0000000110107812 */ /* 0x000fe400078ec0ff */
[----:B------:R-:W-:Y:S02]  /*06f0*/  IABS R21, R10 ;  /* 0x0000000a00157213 */ /* 0x000fe40000000000 */
[----:B------:R-:W-:-:S02]  /*0700*/  LOP3.LUT R18, R18, 0x1, RZ, 0xc0, !PT ;  /* 0x0000000112127812 */ /* 0x000fc400078ec0ff */
[----:B------:R-:W-:Y:S02]  /*0710*/  LOP3.LUT R20, R20, R15, RZ, 0x3c, !PT ;  /* 0x0000000f14147212 */ /* 0x000fe400078e3cff */
[----:B------:R-:W-:Y:S02]  /*0720*/  SEL R16, R16, RZ, !P0 ;  /* 0x000000ff10107207 */ /* 0x000fe40004000000 */
[----:B------:R-:W-:Y:S02]  /*0730*/  SHF.R.U64 R15, R7, R21, R0 ;  /* 0x00000015070f7219 */ /* 0x000fe40000001200 */
[----:B------:R-:W-:Y:S02]  /*0740*/  LOP3.LUT R17, R17, R24, RZ, 0x3c, !PT ;  /* 0x0000001811117212 */ /* 0x000fe400078e3cff */
[----:B------:R-:W-:Y:S02]  /*0750*/  SHF.R.U32.HI R14, RZ, 0x1f, R14 ;  /* 0x0000001fff0e7819 */ /* 0x000fe4000001160e */
[----:B------:R-:W-:-:S02]  /*0760*/  SEL R18, R18, RZ, !P1 ;  /* 0x000000ff12127207 */ /* 0x000fc40004800000 */
[----:B------:R-:W-:Y:S02]  /*0770*/  LOP3.LUT R4, R4, R16, R19, 0xf6, !PT ;  /* 0x0000001004047212 */ /* 0x000fe400078ef613 */
[----:B------:R-:W-:Y:S02]  /*0780*/  ISETP.GE.U32.AND P0, PT, R21, 0x1f, PT ;  /* 0x0000001f1500780c */ /* 0x000fe40003f06070 */
[----:B------:R-:W-:Y:S02]  /*0790*/  LOP3.LUT R15, R15, 0x1, RZ, 0xc0, !PT ;  /* 0x000000010f0f7812 */ /* 0x000fe400078ec0ff */
[----:B------:R-:W-:Y:S02]  /*07a0*/  IABS R16, R12 ;  /* 0x0000000c00107213 */ /* 0x000fe40000000000 */
[----:B------:R-:W-:Y:S02]  /*07b0*/  LOP3.LUT R14, R17, R18, R14, 0xf6, !PT ;  /* 0x00000012110e7212 */ /* 0x000fe400078ef60e */
[----:B------:R-:W-:-:S02]  /*07c0*/  IABS R18, R13 ;  /* 0x0000000d00127213 */ /* 0x000fc40000000000 */
[----:B------:R-:W-:Y:S02]  /*07d0*/  SHF.R.U32.HI R10, RZ, 0x1f, R10 ;  /* 0x0000001fff0a7819 */ /* 0x000fe4000001160a */
[----:B------:R-:W-:Y:S02]  /*07e0*/  SEL R15, R15, RZ, !P0 ;  /* 0x000000ff0f0f7207 */ /* 0x000fe40004000000 */
[C-C-:B------:R-:W-:Y:S02]  /*07f0*/  SHF.R.U64 R17, R7.reuse, R16, R0.reuse ;  /* 0x0000001007117219 */ /* 0x140fe40000001200 */
[----:B------:R-:W-:Y:S02]  /*0800*/  ISETP.GE.U32.AND P0, PT, R16, 0x1f, PT ;  /* 0x0000001f1000780c */ /* 0x000fe40003f06070 */
[----:B------:R-:W-:Y:S02]  /*0810*/  SHF.R.U64 R16, R7, R18, R0 ;  /* 0x0000001207107219 */ /* 0x000fe40000001200 */
[----:B------:R-:W-:-:S02]  /*0820*/  LOP3.LUT R20, R20, R15, R10, 0xf6, !PT ;  /* 0x0000000f14147212 */ /* 0x000fc400078ef60a */
[----:B------:R-:W-:Y:S02]  /*0830*/  LOP3.LUT R10, R17, 0x1, RZ, 0xc0, !PT ;  /* 0x00000001110a7812 */ /* 0x000fe400078ec0ff */
[----:B------:R-:W-:Y:S02]  /*0840*/  ISETP.GE.U32.AND P1, PT, R18, 0x1f, PT ;  /* 0x0000001f1200780c */ /* 0x000fe40003f26070 */
[----:B------:R-:W-:Y:S02]  /*0850*/  LOP3.LUT R16, R16, 0x1, RZ, 0xc0, !PT ;  /* 0x0000000110107812 */ /* 0x000fe400078ec0ff */
[----:B------:R-:W-:Y:S02]  /*0860*/  SEL R15, R10, RZ, !P0 ;  /* 0x000000ff0a0f7207 */ /* 0x000fe40004000000 */
[----:B------:R-:W-:Y:S02]  /*0870*/  SHF.R.U32.HI R10, RZ, 0x1f, R13 ;  /* 0x0000001fff0a7819 */ /* 0x000fe4000001160d */
[----:B------:R-:W-:-:S02]  /*0880*/  SHF.R.U32.HI R12, RZ, 0x1f, R12 ;  /* 0x0000001fff0c7819 */ /* 0x000fc4000001160c */
[----:B------:R-:W-:Y:S02]  /*0890*/  SEL R13, R16, RZ, !P1 ;  /* 0x000000ff100d7207 */ /* 0x000fe40004800000 */
[----:B------:R-:W-:Y:S02]  /*08a0*/  LOP3.LUT R4, R4, R5, R8, 0x80, !PT ;  /* 0x0000000504047212 */ /* 0x000fe400078e8008 */
[----:B------:R-:W-:Y:S02]  /*08b0*/  LOP3.LUT R15, R14, R15, R12, 0xf6, !PT ;  /* 0x0000000f0e0f7212 */ /* 0x000fe400078ef60c */
[----:B------:R-:W-:-:S04]  /*08c0*/  LOP3.LUT R10, R20, R13, R10, 0xf6, !PT ;  /* 0x0000000d140a7212 */ /* 0x000fc800078ef60a */
[----:B------:R-:W-:-:S04]  /*08d0*/  LOP3.LUT R4, R10, R15, R4, 0x80, !PT ;  /* 0x0000000f0a047212 */ /* 0x000fc800078e8004 */
[----:B------:R-:W-:Y:S01]  /*08e0*/  PRMT R8, R4, 0x7610, R8 ;  /* 0x0000761004087816 */ /* 0x000fe20000000008 */
[----:B------:R-:W-:Y:S06]  /*08f0*/  BRA.U UP1, `(.L_x_4) ;  /* 0xfffffff901507547 */ /* 0x000fec000b83ffff */
.L_x_3:
[----:B------:R-:W-:Y:S05]  /*0900*/  BRA.U !UP0, `(.L_x_5) ;  /* 0x0000000508447547 */ /* 0x000fea000b800000 */
[----:B------:R-:W-:Y:S02]  /*0910*/  UISETP.NE.AND UP0, UPT, UR7, 0x1, UPT ;  /* 0x000000010700788c */ /* 0x000fe4000bf05270 */
[----:B------:R-:W-:-:S04]  /*0920*/  ULOP3.LUT UR5, UR5, 0x1, URZ, 0xc0, !UPT ;  /* 0x0000000105057892 */ /* 0x000fc8000f8ec0ff */
[----:B------:R-:W-:-:S03]  /*0930*/  UISETP.NE.U32.AND UP1, UPT, UR5, 0x1, UPT ;  /* 0x000000010500788c */ /* 0x000fc6000bf25070 */
[----:B------:R-:W-:Y:S08]  /*0940*/  BRA.U !UP0, `(.L_x_6) ;  /* 0x0000000108cc7547 */ /* 0x000ff0000b800000 */
[----:B------:R-:W0:Y:S02]  /*0950*/  LDC.64 R12, c[0x0][0x388] ;  /* 0x0000e200ff0c7b82 */ /* 0x000e240000000a00 */
[----:B0-----:R-:W-:-:S05]  /*0960*/  IMAD.WIDE.U32 R12, R11, 0x4, R12 ;  /* 0x000000040b0c7825 */ /* 0x001fca00078e000c */
[----:B------:R-:W2:Y:S04]  /*0970*/  LDG.E R14, desc[UR10][R12.64+0x10] ;  /* 0x0000100a0c0e7981 */ /* 0x000ea8000c1e1900 */
[----:B------:R-:W3:Y:S04]  /*0980*/  LDG.E R10, desc[UR10][R12.64+0x4] ;  /* 0x0000040a0c0a7981 */ /* 0x000ee8000c1e1900 */
[----:B------:R-:W4:Y:S04]  /*0990*/  LDG.E R5, desc[UR10][R12.64] ;  /* 0x0000000a0c057981 */ /* 0x000f28000c1e1900 */
[----:B------:R-:W5:Y:S04]  /*09a0*/  LDG.E R4, desc[UR10][R12.64+0xc] ;  /* 0x00000c0a0c047981 */ /* 0x000f68000c1e1900 */
[----:B------:R-:W5:Y:S04]  /*09b0*/  LDG.E R3, desc[UR10][R12.64+0x14] ;  /* 0x0000140a0c037981 */ /* 0x000f68000c1e1900 */
[----:B------:R0:W5:Y:S01]  /*09c0*/  LDG.E R2, desc[UR10][R12.64+0x8] ;  /* 0x0000080a0c027981 */ /* 0x000162000c1e1900 */
[----:B------:R-:W-:Y:S01]  /*09d0*/  VIADD R11, R11, 0x6 ;  /* 0x000000060b0b7836 */ /* 0x000fe20000000000 */
[----:B--2---:R-:W-:-:S02]  /*09e0*/  IABS R16, R14 ;  /* 0x0000000e00107213 */ /* 0x004fc40000000000 */
[----:B---3--:R-:W-:Y:S02]  /*09f0*/  IABS R17, R10 ;  /* 0x0000000a00117213 */ /* 0x008fe40000000000 */
[----:B------:R-:W-:Y:S02]  /*0a00*/  ISETP.GE.U32.AND P1, PT, R16, 0x1f, PT ;  /* 0x0000001f1000780c */ /* 0x000fe40003f26070 */
[--C-:B------:R-:W-:Y:S02]  /*0a10*/  SHF.R.U64 R16, R7, R16, R0.reuse ;  /* 0x0000001007107219 */ /* 0x100fe40000001200 */
[----:B------:R-:W-:Y:S02]  /*0a20*/  ISETP.GE.U32.AND P0, PT, R17, 0x1f, PT ;  /* 0x0000001f1100780c */ /* 0x000fe40003f06070 */
[----:B------:R-:W-:Y:S02]  /*0a30*/  SHF.R.U64 R17, R7, R17, R0 ;  /* 0x0000001107117219 */ /* 0x000fe40000001200 */
[----:B------:R-:W-:-:S02]  /*0a40*/  LOP3.LUT R16, R16, 0x1, RZ, 0xc0, !PT ;  /* 0x0000000110107812 */ /* 0x000fc400078ec0ff */
[----:B0-----:R-:W-:Y:S02]  /*0a50*/  SHF.R.U32.HI R13, RZ, 0x1f, R14 ;  /* 0x0000001fff0d7819 */ /* 0x001fe4000001160e */
[----:B----4-:R-:W-:Y:S02]  /*0a60*/  IABS R14, R5 ;  /* 0x00000005000e7213 */ /* 0x010fe40000000000 */
[----:B------:R-:W-:Y:S02]  /*0a70*/  SHF.R.U32.HI R15, RZ, 0x1f, R10 ;  /* 0x0000001fff0f7819 */ /* 0x000fe4000001160a */
[----:B-----5:R-:W-:Y:S02]  /*0a80*/  IABS R12, R4 ;  /* 0x00000004000c7213 */ /* 0x020fe40000000000 */
[----:B------:R-:W-:Y:S02]  /*0a90*/  SEL R10, R17, RZ, !P0 ;  /* 0x000000ff110a7207 */ /* 0x000fe40004000000 */
[----:B------:R-:W-:-:S02]  /*0aa0*/  SEL R16, R16, RZ, !P1 ;  /* 0x000000ff10107207 */ /* 0x000fc40004800000 */
[----:B------:R-:W-:Y:S02]  /*0ab0*/  ISETP.GE.U32.AND P0, PT, R14, 0x1f, PT ;  /* 0x0000001f0e00780c */ /* 0x000fe40003f06070 */
[C-C-:B------:R-:W-:Y:S02]  /*0ac0*/  SHF.R.U64 R14, R7.reuse, R14, R0.reuse ;  /* 0x0000000e070e7219 */ /* 0x140fe40000001200 */
[----:B------:R-:W-:Y:S02]  /*0ad0*/  ISETP.GE.U32.AND P1, PT, R12, 0x1f, PT ;  /* 0x0000001f0c00780c */ /* 0x000fe40003f26070 */
[----:B------:R-:W-:Y:S02]  /*0ae0*/  LOP3.LUT R16, R16, R13, RZ, 0x3c, !PT ;  /* 0x0000000d10107212 */ /* 0x000fe400078e3cff */
[----:B------:R-:W-:Y:S02]  /*0af0*/  SHF.R.U64 R12, R7, R12, R0 ;  /* 0x0000000c070c7219 */ /* 0x000fe40000001200 */
[----:B------:R-:W-:-:S02]  /*0b00*/  SHF.R.U32.HI R13, RZ, 0x1f, R4 ;  /* 0x0000001fff0d7819 */ /* 0x000fc40000011604 */
[----:B------:R-:W-:Y:S02]  /*0b10*/  LOP3.LUT R10, R10, R15, RZ, 0x3c, !PT ;  /* 0x0000000f0a0a7212 */ /* 0x000fe400078e3cff */
[----:B------:R-:W-:Y:S02]  /*0b20*/  SHF.R.U32.HI R5, RZ, 0x1f, R5 ;  /* 0x0000001fff057819 */ /* 0x000fe40000011605 */
[----:B------:R-:W-:Y:S02]  /*0b30*/  SEL R4, R14, RZ, !P0 ;  /* 0x000000ff0e047207 */ /* 0x000fe40004000000 */
[----:B------:R-:W-:Y:S02]  /*0b40*/  IABS R17, R3 ;  /* 0x0000000300117213 */ /* 0x000fe40000000000 */
[----:B------:R-:W-:Y:S02]  /*0b50*/  IABS R15, R2 ;  /* 0x00000002000f7213 */ /* 0x000fe40000000000 */
[----:B------:R-:W-:-:S02]  /*0b60*/  LOP3.LUT R12, R12, 0x1, RZ, 0xc0, !PT ;  /* 0x000000010c0c7812 */ /* 0x000fc400078ec0ff */
[----:B------:R-:W-:Y:S01]  /*0b70*/  LOP3.LUT R4, R10, R4, R5, 0xf6, !PT ;  /* 0x000000040a047212 */ /* 0x000fe200078ef605 */
[----:B------:R-:W-:Y:S01]  /*0b80*/  IMAD.MOV.U32 R5, RZ, RZ, R17 ;  /* 0x000000ffff057224 */ /* 0x000fe200078e0011 */
[----:B------:R-:W-:Y:S01]  /*0b90*/  SEL R12, R12, RZ, !P1 ;  /* 0x000000ff0c0c7207 */ /* 0x000fe20004800000 */
[----:B------:R-:W-:-:S03]  /*0ba0*/  IMAD.MOV.U32 R14, RZ, RZ, R15 ;  /* 0x000000ffff0e7224 */ /* 0x000fc600078e000f */
[----:B------:R-:W-:Y:S02]  /*0bb0*/  LOP3.LUT R12, R16, R12, R13, 0xf6, !PT ;  /* 0x0000000c100c7212 */ /* 0x000fe400078ef60d */
[----:B------:R-:W-:Y:S02]  /*0bc0*/  ISETP.GE.U32.AND P1, PT, R5, 0x1f, PT ;  /* 0x0000001f0500780c */ /* 0x000fe40003f26070 */
[----:B------:R-:W-:Y:S02]  /*0bd0*/  ISETP.GE.U32.AND P0, PT, R14, 0x1f, PT ;  /* 0x0000001f0e00780c */ /* 0x000fe40003f06070 */
[C-C-:B------:R-:W-:Y:S02]  /*0be0*/  SHF.R.U64 R13, R7.reuse, R14, R0.reuse ;  /* 0x0000000e070d7219 */ /* 0x140fe40000001200 */
[----:B------:R-:W-:Y:S02]  /*0bf0*/  SHF.R.U64 R5, R7, R5, R0 ;  /* 0x0000000507057219 */ /* 0x000fe40000001200 */
[----:B------:R-:W-:-:S02]  /*0c00*/  SHF.R.U32.HI R10, RZ, 0x1f, R3 ;  /* 0x0000001fff0a7819 */ /* 0x000fc40000011603 */
[----:B------:R-:W-:Y:S02]  /*0c10*/  SHF.R.U32.HI R2, RZ, 0x1f, R2 ;  /* 0x0000001fff027819 */ /* 0x000fe40000011602 */
[----:B------:R-:W-:Y:S02]  /*0c20*/  SEL R3, R13, RZ, !P0 ;  /* 0x000000ff0d037207 */ /* 0x000fe40004000000 */
[----:B------:R-:W-:Y:S02]  /*0c30*/  SEL R5, R5, RZ, !P1 ;  /* 0x000000ff05057207 */ /* 0x000fe40004800000 */
[----:B------:R-:W-:Y:S02]  /*0c40*/  LOP3.LUT R3, R4, R3, R2, 0xf6, !PT ;  /* 0x0000000304037212 */ /* 0x000fe400078ef602 */
[----:B------:R-:W-:-:S04]  /*0c50*/  LOP3.LUT R5, R12, R5, R10, 0xf6, !PT ;  /* 0x000000050c057212 */ /* 0x000fc800078ef60a */
[----:B------:R-:W-:-:S04]  /*0c60*/  LOP3.LUT R3, R8, R3, R5, 0x80, !PT ;  /* 0x0000000308037212 */ /* 0x000fc800078e8005 */
[----:B------:R-:W-:-:S07]  /*0c70*/  PRMT R8, R3, 0x7610, R8 ;  /* 0x0000761003087816 */ /* 0x000fce0000000008 */
.L_x_6:
[----:B------:R-:W-:Y:S05]  /*0c80*/  BRA.U !UP1, `(.L_x_5) ;  /* 0x0000000109647547 */ /* 0x000fea000b800000 */
[----:B------:R-:W0:Y:S02]  /*0c90*/  LDC.64 R2, c[0x0][0x388] ;  /* 0x0000e200ff027b82 */ /* 0x000e240000000a00 */
[----:B0-----:R-:W-:-:S05]  /*0ca0*/  IMAD.WIDE.U32 R2, R11, 0x4, R2 ;  /* 0x000000040b027825 */ /* 0x001fca00078e0002 */
[----:B------:R-:W2:Y:S04]  /*0cb0*/  LDG.E R5, desc[UR10][R2.64+0x4] ;  /* 0x0000040a02057981 */ /* 0x000ea8000c1e1900 */
[----:B------:R-:W3:Y:S04]  /*0cc0*/  LDG.E R11, desc[UR10][R2.64+0x8] ;  /* 0x0000080a020b7981 */ /* 0x000ee8000c1e1900 */
[----:B------:R-:W4:Y:S01]  /*0cd0*/  LDG.E R4, desc[UR10][R2.64] ;  /* 0x0000000a02047981 */ /* 0x000f22000c1e1900 */
[----:B--2---:R-:W-:-:S04]  /*0ce0*/  IABS R12, R5 ;  /* 0x00000005000c7213 */ /* 0x004fc80000000000 */
[----:B------:R-:W-:Y:S02]  /*0cf0*/  ISETP.GE.U32.AND P0, PT, R12, 0x1f, PT ;  /* 0x0000001f0c00780c */ /* 0x000fe40003f06070 */
[----:B------:R-:W-:Y:S02]  /*0d00*/  SHF.R.U64 R12, R7, R12, R0 ;  /* 0x0000000c070c7219 */ /* 0x000fe40000001200 */
[----:B---3--:R-:W-:Y:S02]  /*0d10*/  IABS R14, R11 ;  /* 0x0000000b000e7213 */ /* 0x008fe40000000000 */
[----:B----4-:R-:W-:Y:S02]  /*0d20*/  IABS R13, R4 ;  /* 0x00000004000d7213 */ /* 0x010fe40000000000 */
[----:B------:R-:W-:Y:S02]  /*0d30*/  SHF.R.U32.HI R10, RZ, 0x1f, R5 ;  /* 0x0000001fff0a7819 */ /* 0x000fe40000011605 */
[----:B------:R-:W-:Y:S01]  /*0d40*/  SEL R5, R12, RZ, !P0 ;  /* 0x000000ff0c057207 */ /* 0x000fe20004000000 */
[----:B------:R-:W-:Y:S01]  /*0d50*/  IMAD.MOV.U32 R12, RZ, RZ, R14 ;  /* 0x000000ffff0c7224 */ /* 0x000fe200078e000e */
[----:B------:R-:W-:-:S02]  /*0d60*/  ISETP.GE.U32.AND P0, PT, R13, 0x1f, PT ;  /* 0x0000001f0d00780c */ /* 0x000fc40003f06070 */
[----:B------:R-:W-:Y:S02]  /*0d70*/  SHF.R.U64 R2, R7, R13, R0 ;  /* 0x0000000d07027219 */ /* 0x000fe40000001200 */
[----:B------:R-:W-:Y:S02]  /*0d80*/  LOP3.LUT R5, R5, R10, RZ, 0x3c, !PT ;  /* 0x0000000a05057212 */ /* 0x000fe400078e3cff */
[----:B------:R-:W-:Y:S02]  /*0d90*/  SHF.R.U32.HI R3, RZ, 0x1f, R4 ;  /* 0x0000001fff037819 */ /* 0x000fe40000011604 */
[----:B------:R-:W-:Y:S02]  /*0da0*/  ISETP.GE.U32.AND P1, PT, R12, 0x1f, PT ;  /* 0x0000001f0c00780c */ /* 0x000fe40003f26070 */
[----:B------:R-:W-:Y:S02]  /*0db0*/  SHF.R.U64 R10, R7, R12, R0 ;  /* 0x0000000c070a7219 */ /* 0x000fe40000001200 */
[----:B------:R-:W-:-:S02]  /*0dc0*/  SEL R2, R2, RZ, !P0 ;  /* 0x000000ff02027207 */ /* 0x000fc40004000000 */
[----:B------:R-:W-:Y:S02]  /*0dd0*/  SHF.R.U32.HI R4, RZ, 0x1f, R11 ;  /* 0x0000001fff047819 */ /* 0x000fe4000001160b */
[----:B------:R-:W-:Y:S02]  /*0de0*/  SEL R11, R10, RZ, !P1 ;  /* 0x000000ff0a0b7207 */ /* 0x000fe40004800000 */
[----:B------:R-:W-:-:S04]  /*0df0*/  LOP3.LUT R2, R5, R2, R3, 0xf6, !PT ;  /* 0x0000000205027212 */ /* 0x000fc800078ef603 */
[----:B------:R-:W-:-:S04]  /*0e00*/  LOP3.LUT R11, R2, R11, R4, 0xf6, !PT ;  /* 0x0000000b020b7212 */ /* 0x000fc800078ef604 */
[----:B------:R-:W-:-:S07]  /*0e10*/  LOP3.LUT R8, R11, R8, RZ, 0xc0, !PT ;  /* 0x000000080b087212 */ /* 0x000fce00078ec0ff */
.L_x_5:
[----:B------:R-:W-:-:S13]  /*0e20*/  LOP3.LUT P0, RZ, R8, 0xff, RZ, 0xc0, !PT ;  /* 0x000000ff08ff7812 */ /* 0x000fda000780c0ff */
[----:B------:R-:W-:Y:S05]  /*0e30*/  @!P0 EXIT ;  /* 0x000000000000894d */ /* 0x000fea0003800000 */
[----:B------:R-:W-:Y:S05]  /*0e40*/  BRA `(.L_x_1) ;  /* 0x0000000800447947 */ /* 0x000fea0003800000 */
.L_x_2:
[----:B------:R-:W0:Y:S01]  /*0e50*/  LDCU.64 UR6, c[0x0][0x388] ;  /* 0x00007100ff0677ac */ /* 0x000e220008000a00 */
[----:B------:R-:W-:Y:S02]  /*0e60*/  VIADD R4, R11, 0xffffffe2 ;  /* 0xffffffe20b047836 */ /* 0x000fe40000000000 */
[----:B------:R-:W-:Y:S01]  /*0e70*/  IMAD.MOV.U32 R6, RZ, RZ, RZ ;  /* 0x000000ffff067224 */ /* 0x000fe200078e00ff */
[----:B------:R-:W-:Y:S01]  /*0e80*/  UIMAD.WIDE.U32 UR4, UR4, -0x55555555, URZ ;  /* 0xaaaaaaab040478a5 */ /* 0x000fe2000f8e00ff */
[----:B------:R-:W-:-:S03]  /*0e90*/  IMAD.MOV.U32 R9, RZ, RZ, RZ ;  /* 0x000000ffff097224 */ /* 0x000fc600078e00ff */
[----:B------:R-:W-:-:S04]  /*0ea0*/  USHF.R.U32.HI UR8, URZ, 0x1, UR5 ;  /* 0x00000001ff087899 */ /* 0x000fc80008011605 */
[----:B------:R-:W-:-:S04]  /*0eb0*/  UIADD3 UR4, UPT, UPT, UR8, 0x1, URZ ;  /* 0x0000000108047890 */ /* 0x000fc8000fffe0ff */
[----:B------:R-:W-:Y:S02]  /*0ec0*/  ULOP3.LUT UR4, UR4, 0x7ffffffe, URZ, 0xc0, !UPT ;  /* 0x7ffffffe04047892 */ /* 0x000fe4000f8ec0ff */
[----:B0-----:R-:W-:Y:S02]  /*0ed0*/  UIADD3 UR5, UP0, UPT, UR6, 0xc, URZ ;  /* 0x0000000c06057890 */ /* 0x001fe4000ff1e0ff */
[----:B------:R-:W-:Y:S02]  /*0ee0*/  UIADD3 UR4, UPT, UPT, -UR4, URZ, URZ ;  /* 0x000000ff04047290 */ /* 0x000fe4000fffe1ff */
[----:B------:R-:W-:-:S12]  /*0ef0*/  UIADD3.X UR6, UPT, UPT, URZ, UR7, URZ, UP0, !UPT ;  /* 0x00000007ff067290 */ /* 0x000fd800087fe4ff */
.L_x_12:
[----:B------:R-:W0:Y:S01]  /*0f00*/  LDCU UR7, c[0x0][0x380] ;  /* 0x00007000ff0777ac */ /* 0x000e220008000800 */
[----:B------:R-:W-:Y:S02]  /*0f10*/  IMAD.MOV.U32 R8, RZ, RZ, 0x1 ;  /* 0x00000001ff087424 */ /* 0x000fe400078e00ff */
[----:B------:R-:W-:Y:S01]  /*0f20*/  IMAD.MOV.U32 R10, RZ, RZ, RZ ;  /* 0x000000ffff0a7224 */ /* 0x000fe200078e00ff */
[----:B0-----:R-:W-:-:S09]  /*0f30*/  UISETP.GE.U32.AND UP0, UPT, UR7, 0x4, UPT ;  /* 0x000000040700788c */ /* 0x001fd2000bf06070 */
[----:B------:R-:W-:Y:S05]  /*0f40*/  BRA.U !UP0, `(.L_x_7) ;  /* 0x0000000508307547 */ /* 0x000fea000b800000 */
[----:B------:R-:W-:Y:S02]  /*0f50*/  IMAD.MOV.U32 R8, RZ, RZ, 0x1 ;  /* 0x00000001ff087424 */ /* 0x000fe400078e00ff */
[----:B------:R-:W-:Y:S02]  /*0f60*/  IMAD.MOV.U32 R10, RZ, RZ, RZ ;  /* 0x000000ffff0a7224 */ /* 0x000fe400078e00ff */
[----:B------:R-:W-:Y:S02]  /*0f70*/  IMAD.U32 R22, RZ, RZ, UR4 ;  /* 0x00000004ff167e24 */ /* 0x000fe4000f8e00ff */
[----:B------:R-:W-:Y:S02]  /*0f80*/  IMAD.U32 R2, RZ, RZ, UR5 ;  /* 0x00000005ff027e24 */ /* 0x000fe4000f8e00ff */
[----:B------:R-:W-:-:S07]  /*0f90*/  IMAD.U32 R3, RZ, RZ, UR6 ;  /* 0x00000006ff037e24 */ /* 0x000fce000f8e00ff */
.L_x_8:
[----:B------:R-:W2:Y:S04]  /*0fa0*/  LDG.E R19, desc[UR10][R2.64+-0xc] ;  /* 0xfffff40a02137981 */ /* 0x000ea8000c1e1900 */
[----:B------:R-:W3:Y:S04]  /*0fb0*/  LDG.E R18, desc[UR10][R2.64+-0x8] ;  /* 0xfffff80a02127981 */ /* 0x000ee8000c1e1900 */
[----:B------:R-:W4:Y:S04]  /*0fc0*/  LDG.E R12, desc[UR10][R2.64+0x4] ;  /* 0x0000040a020c7981 */ /* 0x000f28000c1e1900 */
[----:B------:R-:W5:Y:S04]  /*0fd0*/  LDG.E R11, desc[UR10][R2.64] ;  /* 0x0000000a020b7981 */ /* 0x000f68000c1e1900 */
[----:B------:R-:W5:Y:S04]  /*0fe0*/  LDG.E R14, desc[UR10][R2.64+-0x4] ;  /* 0xfffffc0a020e7981 */ /* 0x000f68000c1e1900 */
[----:B------:R-:W5:Y:S01]  /*0ff0*/  LDG.E R13, desc[UR10][R2.64+0x8] ;  /* 0x0000080a020d7981 */ /* 0x000f62000c1e1900 */
[----:B------:R-:W-:-:S02]  /*1000*/  VIADD R22, R22, 0x2 ;  /* 0x0000000216167836 */ /* 0x000fc40000000000 */
[----:B------:R-:W-:Y:S01]  /*1010*/  VIADD R10, R10, 0x6 ;  /* 0x000000060a0a7836 */ /* 0x000fe20000000000 */
[----:B--2---:R-:W-:Y:S02]  /*1020*/  IABS R21, R19 ;  /* 0x0000001300157213 */ /* 0x004fe40000000000 */
[----:B---3--:R-:W-:Y:S02]  /*1030*/  IABS R20, R18 ;  /* 0x0000001200147213 */ /* 0x008fe40000000000 */
[----:B------:R-:W-:Y:S02]  /*1040*/  ISETP.GE.U32.AND P3, PT, R21, 0x1f, PT ;  /* 0x0000001f1500780c */ /* 0x000fe40003f66070 */
[----:B------:R-:W-:Y:S02]  /*1050*/  ISETP.GE.U32.AND P4, PT, R20, 0x1f, PT ;  /* 0x0000001f1400780c */ /* 0x000fe40003f86070 */
[----:B----4-:R-:W-:-:S09]  /*1060*/  IABS R17, R12 ;  /* 0x0000000c00117213 */ /* 0x010fd20000000000 */
[----:B------:R-:W-:Y:S02]  /*1070*/  @P3 VIADD R23, R21, 0xffffffe1 ;  /* 0xffffffe115173836 */ /* 0x000fe40000000000 */
[----:B------:R-:W-:-:S03]  /*1080*/  @P4 VIADD R24, R20, 0xffffffe1 ;  /* 0xffffffe114184836 */ /* 0x000fc60000000000 */
[C-C-:B------:R-:W-:Y:S02]  /*1090*/  @P3 SHF.R.U64 R23, R6.reuse, R23, R9.reuse ;  /* 0x0000001706173219 */ /* 0x140fe40000001209 */
[----:B-----5:R-:W-:Y:S02]  /*10a0*/  IABS R16, R11 ;  /* 0x0000000b00107213 */ /* 0x020fe40000000000 */
[----:B------:R-:W-:Y:S02]  /*10b0*/  @P4 SHF.R.U64 R24, R6, R24, R9 ;  /* 0x0000001806184219 */ /* 0x000fe40000001209 */
[--C-:B------:R-:W-:Y:S02]  /*10c0*/  @!P4 SHF.R.U64 R20, R7, R20, R0.reuse ;  /* 0x000000140714c219 */ /* 0x100fe40000001200 */
[----:B------:R-:W-:Y:S02]  /*10d0*/  ISETP.GE.U32.AND P1, PT, R17, 0x1f, PT ;  /* 0x0000001f1100780c */ /* 0x000fe40003f26070 */
[----:B------:R-:W-:-:S02]  /*10e0*/  @!P3 SHF.R.U64 R21, R7, R21, R0 ;  /* 0x000000150715b219 */ /* 0x000fc40000001200 */
[----:B------:R-:W-:Y:S02]  /*10f0*/  @P3 PRMT R26, R23, 0x7610, R26 ;  /* 0x00007610171a3816 */ /* 0x000fe4000000001a */
[----:B------:R-:W-:Y:S02]  /*1100*/  ISETP.GE.U32.AND P2, PT, R16, 0x1f, PT ;  /* 0x0000001f1000780c */ /* 0x000fe40003f46070 */
[----:B------:R-:W-:Y:S02]  /*1110*/  @!P4 PRMT R24, R20, 0x7610, R24 ;  /* 0x000076101418c816 */ /* 0x000fe40000000018 */
[----:B------:R-:W-:Y:S02]  /*1120*/  IABS R15, R14 ;  /* 0x0000000e000f7213 */ /* 0x000fe40000000000 */
[----:B------:R-:W-:Y:S02]  /*1130*/  @!P3 PRMT R26, R21, 0x7610, R26 ;  /* 0x00007610151ab816 */ /* 0x000fe4000000001a */
[----:B------:R-:W-:-:S02]  /*1140*/  SHF.R.U32.HI R19, RZ, 0x1f, R19 ;  /* 0x0000001fff137819 */ /* 0x000fc40000011613 */
[----:B------:R-:W-:Y:S02]  /*1150*/  IABS R20, R13 ;  /* 0x0000000d00147213 */ /* 0x000fe40000000000 */
[----:B------:R-:W-:Y:S02]  /*1160*/  SHF.R.U32.HI R21, RZ, 0x1f, R18 ;  /* 0x0000001fff157819 */ /* 0x000fe40000011612 */
[----:B------:R-:W-:Y:S02]  /*1170*/  ISETP.GE.U32.AND P0, PT, R15, 0x1f, PT ;  /* 0x0000001f0f00780c */ /* 0x000fe40003f06070 */
[----:B------:R-:W-:Y:S01]  /*1180*/  LOP3.LUT R18, R19, 0x1, R26, 0x78, !PT ;  /* 0x0000000113127812 */ /* 0x000fe200078e781a */
[----:B------:R-:W-:Y:S01]  /*1190*/  IMAD.MOV.U32 R19, RZ, RZ, R20 ;  /* 0x000000ffff137224 */ /* 0x000fe200078e0014 */
[----:B------:R-:W-:Y:S01]  /*11a0*/  LOP3.LUT R21, R21, 0x1, R24, 0x78, !PT ;  /* 0x0000000115157812 */ /* 0x000fe200078e7818 */
[----:B------:R-:W-:-:S03]  /*11b0*/  @P1 VIADD R24, R17, 0xffffffe1 ;  /* 0xffffffe111181836 */ /* 0x000fc60000000000 */
[----:B------:R-:W-:Y:S01]  /*11c0*/  ISETP.GE.U32.AND P3, PT, R19, 0x1f, PT ;  /* 0x0000001f1300780c */ /* 0x000fe20003f66070 */
[----:B------:R-:W-:Y:S01]  /*11d0*/  @P2 VIADD R23, R16, 0xffffffe1 ;  /* 0xffffffe110172836 */ /* 0x000fe20000000000 */
[C-C-:B------:R-:W-:Y:S02]  /*11e0*/  @P1 SHF.R.U64 R24, R6.reuse, R24, R9.reuse ;  /* 0x0000001806181219 */ /* 0x140fe40000001209 */
[--C-:B------:R-:W-:Y:S01]  /*11f0*/  @!P2 SHF.R.U64 R25, R7, R16, R0.reuse ;  /* 0x000000100719a219 */ /* 0x100fe20000001200 */
[----:B------:R-:W-:Y:S01]  /*1200*/  @P0 VIADD R20, R15, 0xffffffe1 ;  /* 0xffffffe10f140836 */ /* 0x000fe20000000000 */
[----:B------:R-:W-:Y:S02]  /*1210*/  @P2 SHF.R.U64 R26, R6, R23, R9 ;  /* 0x00000017061a2219 */ /* 0x000fe40000001209 */
[----:B------:R-:W-:Y:S02]  /*1220*/  @!P1 SHF.R.U64 R23, R7, R17, R0 ;  /* 0x0000001107179219 */ /* 0x000fe40000001200 */
[----:B------:R-:W-:-:S02]  /*1230*/  @P1 PRMT R16, R24, 0x7610, R16 ;  /* 0x0000761018101816 */ /* 0x000fc40000000010 */
[----:B------:R-:W-:Y:S02]  /*1240*/  @P0 SHF.R.U64 R20, R6, R20, R9 ;  /* 0x0000001406140219 */ /* 0x000fe40000001209 */
[----:B------:R-:W-:Y:S01]  /*1250*/  @!P1 PRMT R16, R23, 0x7610, R16 ;  /* 0x0000761017109816 */ /* 0x000fe20000000010 */
[----:B------:R-:W-:Y:S01]  /*1260*/  @P3 VIADD R23, R19, 0xffffffe1 ;  /* 0xffffffe113173836 */ /* 0x000fe20000000000 */
[----:B------:R-:W-:Y:S02]  /*1270*/  @P2 PRMT R17, R26, 0x7610, R17 ;  /* 0x000076101a112816 */ /* 0x000fe40000000011 */
[----:B------:R-:W-:Y:S02]  /*1280*/  @!P0 SHF.R.U64 R24, R7, R15, R0 ;  /* 0x0000000f07188219 */ /* 0x000fe40000001200 */
[----:B------:R-:W-:Y:S02]  /*1290*/  @P0 PRMT R15, R20, 0x7610, R15 ;  /* 0x00007610140f0816 */ /* 0x000fe4000000000f */
[----:B------:R-:W-:-:S02]  /*12a0*/  SHF.R.U32.HI R20, RZ, 0x1f, R11 ;  /* 0x0000001fff147819 */ /* 0x000fc4000001160b */
[----:B------:R-:W-:Y:S02]  /*12b0*/  @!P2 PRMT R17, R25, 0x7610, R17 ;  /* 0x000076101911a816 */ /* 0x000fe40000000011 */
[----:B------:R-:W-:Y:S02]  /*12c0*/  SHF.R.U32.HI R11, RZ, 0x1f, R12 ;  /* 0x0000001fff0b7819 */ /* 0x000fe4000001160c */
[----:B------:R-:W-:Y:S02]  /*12d0*/  @P3 SHF.R.U64 R23, R6, R23, R9 ;  /* 0x0000001706173219 */ /* 0x000fe40000001209 */
[----:B------:R-:W-:Y:S02]  /*12e0*/  @!P0 PRMT R15, R24, 0x7610, R15 ;  /* 0x00007610180f8816 */ /* 0x000fe4000000000f */
[----:B------:R-:W-:Y:S02]  /*12f0*/  LOP3.LUT R20, R20, 0x1, R17, 0x78, !PT ;  /* 0x0000000114147812 */ /* 0x000fe400078e7811 */
[----:B------:R-:W-:-:S02]  /*1300*/  LOP3.LUT R11, R11, 0x1, R16, 0x78, !PT ;  /* 0x000000010b0b7812 */ /* 0x000fc400078e7810 */
[----:B------:R-:W-:Y:S02]  /*1310*/  SHF.R.U32.HI R14, RZ, 0x1f, R14 ;  /* 0x0000001fff0e7819 */ /* 0x000fe4000001160e */
[----:B------:R-:W-:Y:S02]  /*1320*/  @!P3 SHF.R.U64 R19, R7, R19, R0 ;  /* 0x000000130713b219 */ /* 0x000fe40000001200 */
[----:B------:R-:W-:Y:S02]  /*1330*/  @P3 PRMT R12, R23, 0x7610, R12 ;  /* 0x00007610170c3816 */ /* 0x000fe4000000000c */
[----:B------:R-:W-:Y:S02]  /*1340*/  ISETP.NE.AND P0, PT, R22, RZ, PT ;  /* 0x000000ff1600720c */ /* 0x000fe40003f05270 */
[----:B------:R-:W-:Y:S02]  /*1350*/  LOP3.LUT R18, R21, R18, RZ, 0xfc, !PT ;  /* 0x0000001215127212 */ /* 0x000fe400078efcff */
[----:B------:R-:W-:-:S02]  /*1360*/  LOP3.LUT R15, R14, 0x1, R15, 0x78, !PT ;  /* 0x000000010e0f7812 */ /* 0x000fc400078e780f */
[----:B------:R-:W-:Y:S02]  /*1370*/  LOP3.LUT R11, R11, R20, RZ, 0xfc, !PT ;  /* 0x000000140b0b7212 */ /* 0x000fe400078efcff */
[----:B------:R-:W-:Y:S02]  /*1380*/  @!P3 PRMT R12, R19, 0x7610, R12 ;  /* 0x00007610130cb816 */ /* 0x000fe4000000000c */
[----:B------:R-:W-:Y:S02]  /*1390*/  SHF.R.U32.HI R13, RZ, 0x1f, R13 ;  /* 0x0000001fff0d7819 */ /* 0x000fe4000001160d */
[----:B------:R-:W-:Y:S02]  /*13a0*/  LOP3.LUT R18, R8, R15, R18, 0xe0, !PT ;  /* 0x0000000f08127212 */ /* 0x000fe400078ee012 */
[----:B------:R-:W-:Y:S02]  /*13b0*/  LOP3.LUT R13, R11, R12, R13, 0xf6, !PT ;  /* 0x0000000c0b0d7212 */ /* 0x000fe400078ef60d */
[----:B------:R-:W-:-:S02]  /*13c0*/  IADD3 R2, P1, PT, R2, 0x18, RZ ;  /* 0x0000001802027810 */ /* 0x000fc40007f3e0ff */
[----:B------:R-:W-:-:S03]  /*13d0*/  LOP3.LUT R13, R13, R18, RZ, 0xc0, !PT ;  /* 0x000000120d0d7212 */ /* 0x000fc600078ec0ff */
[----:B------:R-:W-:Y:S01]  /*13e0*/  IMAD.X R3, RZ, RZ, R3, P1 ;  /* 0x000000ffff037224 */ /* 0x000fe200008e0603 */
[----:B------:R-:W-:Y:S01]  /*13f0*/  PRMT R8, R13, 0x7610, R8 ;  /* 0x000076100d087816 */ /* 0x000fe20000000008 */
[----:B------:R-:W-:Y:S06]  /*1400*/  @P0 BRA `(.L_x_8) ;  /* 0xfffffff800e40947 */ /* 0x000fec000383ffff */
.L_x_7:
[----:B------:R-:W-:-:S09]  /*1410*/  ULOP3.LUT UP0, URZ, UR8, 0x1, URZ, 0xc0, !UPT ;  /* 0x0000000108ff7892 */ /* 0x000fd2000f80c0ff */
[----:B------:R-:W-:Y:S05]  /*1420*/  BRA.U UP0, `(.L_x_9) ;  /* 0x0000000100847547 */ /* 0x000fea000b800000 */
[----:B------:R-:W0:Y:S02]  /*1430*/  LDC.64 R2, c[0x0][0x388] ;  /* 0x0000e200ff027b82 */ /* 0x000e240000000a00 */
[----:B0-----:R-:W-:-:S05]  /*1440*/  IMAD.WIDE.U32 R10, R10, 0x4, R2 ;  /* 0x000000040a0a7825 */ /* 0x001fca00078e0002 */
[----:B------:R-:W2:Y:S04]  /*1450*/  LDG.E R16, desc[UR10][R10.64] ;  /* 0x0000000a0a107981 */ /* 0x000ea8000c1e1900 */
[----:B------:R-:W3:Y:S04]  /*1460*/  LDG.E R17, desc[UR10][R10.64+0x4] ;  /* 0x0000040a0a117981 */ /* 0x000ee8000c1e1900 */
[----:B------:R-:W4:Y:S01]  /*1470*/  LDG.E R2, desc[UR10][R10.64+0x8] ;  /* 0x0000080a0a027981 */ /* 0x000f22000c1e1900 */
[----:B--2---:R-:W-:-:S04]  /*1480*/  IABS R12, R16 ;  /* 0x00000010000c7213 */ /* 0x004fc80000000000 */
[----:B------:R-:W-:Y:S02]  /*1490*/  ISETP.GE.U32.AND P0, PT, R12, 0x1f, PT ;  /* 0x0000001f0c00780c */ /* 0x000fe40003f06070 */
[----:B---3--:R-:W-:Y:S02]  /*14a0*/  IABS R13, R17 ;  /* 0x00000011000d7213 */ /* 0x008fe40000000000 */
[----:B----4-:R-:W-:Y:S02]  /*14b0*/  IABS R14, R2 ;  /* 0x00000002000e7213 */ /* 0x010fe40000000000 */
[----:B------:R-:W-:Y:S02]  /*14c0*/  ISETP.GE.U32.AND P1, PT, R13, 0x1f, PT ;  /* 0x0000001f0d00780c */ /* 0x000fe40003f26070 */
[----:B------:R-:W-:Y:S02]  /*14d0*/  ISETP.GE.U32.AND P2, PT, R14, 0x1f, PT ;  /* 0x0000001f0e00780c */ /* 0x000fe40003f46070 */
[----:B------:R-:W-:-:S03]  /*14e0*/  SHF.R.U32.HI R2, RZ, 0x1f, R2 ;  /* 0x0000001fff027819 */ /* 0x000fc60000011602 */
[----:B------:R-:W-:Y:S01]  /*14f0*/  @P0 VIADD R3, R12, 0xffffffe1 ;  /* 0xffffffe10c030836 */ /* 0x000fe20000000000 */
[----:B------:R-:W-:-:S04]  /*1500*/  @!P0 SHF.R.U64 R11, R7, R12, R0 ;  /* 0x0000000c070b8219 */ /* 0x000fc80000001200 */
[----:B------:R-:W-:Y:S01]  /*1510*/  @P0 SHF.R.U64 R3, R6, R3, R9 ;  /* 0x0000000306030219 */ /* 0x000fe20000001209 */
[----:B------:R-:W-:-:S03]  /*1520*/  @P1 VIADD R10, R13, 0xffffffe1 ;  /* 0xffffffe10d0a1836 */ /* 0x000fc60000000000 */
[----:B------:R-:W-:Y:S01]  /*1530*/  @P0 PRMT R12, R3, 0x7610, R12 ;  /* 0x00007610030c0816 */ /* 0x000fe2000000000c */
[----:B------:R-:W-:Y:S01]  /*1540*/  @P2 VIADD R3, R14, 0xffffffe1 ;  /* 0xffffffe10e032836 */ /* 0x000fe20000000000 */
[C-C-:B------:R-:W-:Y:S02]  /*1550*/  @P1 SHF.R.U64 R15, R6.reuse, R10, R9.reuse ;  /* 0x0000000a060f1219 */ /* 0x140fe40000001209 */
[----:B------:R-:W-:Y:S02]  /*1560*/  @!P1 SHF.R.U64 R10, R7, R13, R0 ;  /* 0x0000000d070a9219 */ /* 0x000fe40000001200 */
[----:B------:R-:W-:Y:S02]  /*1570*/  @P2 SHF.R.U64 R13, R6, R3, R9 ;  /* 0x00000003060d2219 */ /* 0x000fe40000001209 */
[----:B------:R-:W-:Y:S02]  /*1580*/  @!P1 PRMT R15, R10, 0x7610, R15 ;  /* 0x000076100a0f9816 */ /* 0x000fe4000000000f */
[----:B------:R-:W-:-:S02]  /*1590*/  @!P0 PRMT R12, R11, 0x7610, R12 ;  /* 0x000076100b0c8816 */ /* 0x000fc4000000000c */
[----:B------:R-:W-:Y:S02]  /*15a0*/  SHF.R.U32.HI R3, RZ, 0x1f, R16 ;  /* 0x0000001fff037819 */ /* 0x000fe40000011610 */
[----:B------:R-:W-:Y:S02]  /*15b0*/  SHF.R.U32.HI R10, RZ, 0x1f, R17 ;  /* 0x0000001fff0a7819 */ /* 0x000fe40000011611 */
[----:B------:R-:W-:Y:S02]  /*15c0*/  @!P2 SHF.R.U64 R11, R7, R14, R0 ;  /* 0x0000000e070ba219 */ /* 0x000fe40000001200 */
[----:B------:R-:W-:Y:S02]  /*15d0*/  LOP3.LUT R3, R3, 0x1, R12, 0x78, !PT ;  /* 0x0000000103037812 */ /* 0x000fe400078e780c */
[----:B------:R-:W-:Y:S02]  /*15e0*/  LOP3.LUT R10, R10, 0x1, R15, 0x78, !PT ;  /* 0x000000010a0a7812 */ /* 0x000fe400078e780f */
[----:B------:R-:W-:-:S02]  /*15f0*/  @!P2 PRMT R13, R11, 0x7610, R13 ;  /* 0x000076100b0da816 */ /* 0x000fc4000000000d */
[----:B------:R-:W-:-:S04]  /*1600*/  LOP3.LUT R3, R10, R3, RZ, 0xfc, !PT ;  /* 0x000000030a037212 */ /* 0x000fc800078efcff */
[----:B------:R-:W-:-:S04]  /*1610*/  LOP3.LUT R3, R3, R13, R2, 0xf6, !PT ;  /* 0x0000000d03037212 */ /* 0x000fc800078ef602 */
[----:B------:R-:W-:-:S04]  /*1620*/  LOP3.LUT R3, R3, R8, RZ, 0xc0, !PT ;  /* 0x0000000803037212 */ /* 0x000fc800078ec0ff */
[----:B------:R-:W-:-:S07]  /*1630*/  PRMT R8, R3, 0x7610, R8 ;  /* 0x0000761003087816 */ /* 0x000fce0000000008 */
.L_x_9:
[----:B------:R-:W-:-:S13]  /*1640*/  LOP3.LUT P0, RZ, R8, 0xff, RZ, 0xc0, !PT ;  /* 0x000000ff08ff7812 */ /* 0x000fda000780c0ff */
[----:B------:R-:W-:Y:S05]  /*1650*/  @P0 BRA `(.L_x_1) ;  /* 0x0000000000400947 */ /* 0x000fea0003800000 */
[----:B------:R-:W-:Y:S01]  /*1660*/  LOP3.LUT P0, RZ, R6, 0xff, R5, 0x48, !PT ;  /* 0x000000ff06ff7812 */ /* 0x000fe20007804805 */
[----:B------:R-:W-:-:S12]  /*1670*/  BSSY.RECONVERGENT B1, `(.L_x_10) ;  /* 0x0000006000017945 */ /* 0x000fd80003800200 */
[----:B------:R-:W-:Y:S05]  /*1680*/  @P0 BRA `(.L_x_11) ;  /* 0x0000000000100947 */ /* 0x000fea0003800000 */
[----:B------:R-:W0:Y:S02]  /*1690*/  LDC.64 R2, c[0x0][0x398] ;  /* 0x0000e600ff027b82 */ /* 0x000e240000000a00 */
[----:B0-----:R-:W2:Y:S02]  /*16a0*/  LDG.E R2, desc[UR10][R2.64] ;  /* 0x0000000a02027981 */ /* 0x001ea4000c1e1900 */
[----:B--2---:R-:W-:-:S13]  /*16b0*/  ISETP.NE.AND P0, PT, R2, RZ, PT ;  /* 0x000000ff0200720c */ /* 0x004fda0003f05270 */
[----:B------:R-:W-:Y:S05]  /*16c0*/  @P0 EXIT ;  /* 0x000000000000094d */ /* 0x000fea0003800000 */
.L_x_11:
[----:B------:R-:W-:Y:S05]  /*16d0*/  BSYNC.RECONVERGENT B1 ;  /* 0x0000000000017941 */ /* 0x000fea0003800200 */
.L_x_10:
[----:B------:R-:W-:-:S05]  /*16e0*/  IADD3 R6, P0, PT, R6, 0x1, RZ ;  /* 0x0000000106067810 */ /* 0x000fca0007f1e0ff */
[----:B------:R-:W-:-:S05]  /*16f0*/  IMAD.X R9, RZ, RZ, R9, P0 ;  /* 0x000000ffff097224 */ /* 0x000fca00000e0609 */
[-CC-:B------:R-:W-:Y:S02]  /*1700*/  SHF.R.U64 R2, R6, R4.reuse, R9.reuse ;  /* 0x0000000406027219 */ /* 0x180fe40000001209 */
[----:B------:R-:W-:Y:S02]  /*1710*/  SHF.R.U32.HI R3, RZ, R4, R9 ;  /* 0x00000004ff037219 */ /* 0x000fe40000011609 */
[----:B------:R-:W-:-:S04]  /*1720*/  ISETP.NE.U32.AND P0, PT, R2, RZ, PT ;  /* 0x000000ff0200720c */ /* 0x000fc80003f05070 */
[----:B------:R-:W-:-:S13]  /*1730*/  ISETP.NE.AND.EX P0, PT, R3, RZ, PT, P0 ;  /* 0x000000ff0300720c */ /* 0x000fda0003f05300 */
[----:B------:R-:W-:Y:S05]  /*1740*/  @!P0 BRA `(.L_x_12) ;  /* 0xfffffff400ec8947 */ /* 0x000fea000383ffff */
[----:B------:R-:W-:Y:S05]  /*1750*/  EXIT ;  /* 0x000000000000794d */ /* 0x000fea0003800000 */
.L_x_1:
[----:B------:R-:W-:Y:S05]  /*1760*/  BSYNC.RECONVERGENT B0 ;  /* 0x0000000000007941 */ /* 0x000fea0003800200 */
.L_x_0:
[----:B------:R-:W0:Y:S01]  /*1770*/  LDC.64 R2, c[0x0][0x398] ;  /* 0x0000e600ff027b82 */ /* 0x000e220000000a00 */
[----:B------:R-:W-:-:S07]  /*1780*/  IMAD.MOV.U32 R5, RZ, RZ, 0x1 ;  /* 0x00000001ff057424 */ /* 0x000fce00078e00ff */
[----:B------:R-:W1:Y:S01]  /*1790*/  LDC R8, c[0x0][0x384] ;  /* 0x0000e100ff087b82 */ /* 0x000e620000000800 */
[----:B0-----:R-:W2:Y:S01]  /*17a0*/  ATOMG.E.EXCH.STRONG.GPU PT, R2, desc[UR10][R2.64], R5 ;  /* 0x80000005020279a8 */ /* 0x001ea2000c1ef10a */
[----:B-1----:R-:W-:-:S04]  /*17b0*/  ISETP.GE.AND P0, PT, R8, 0x1, PT ;  /* 0x000000010800780c */ /* 0x002fc80003f06270 */
[----:B--2---:R-:W-:-:S13]  /*17c0*/  ISETP.NE.OR P0, PT, R2, RZ, !P0 ;  /* 0x000000ff0200720c */ /* 0x004fda0004705670 */
[----:B------:R-:W-:Y:S05]  /*17d0*/  @P0 EXIT ;  /* 0x000000000000094d */ /* 0x000fea0003800000 */
[C---:B------:R-:W-:Y:S01]  /*17e0*/  VIADD R2, R8.reuse, 0xffffffff ;  /* 0xffffffff08027836 */ /* 0x040fe20000000000 */
[----:B------:R-:W-:Y:S01]  /*17f0*/  LOP3.LUT R12, R8, 0x3, RZ, 0xc0, !PT ;  /* 0x00000003080c7812 */ /* 0x000fe200078ec0ff */
[----:B------:R-:W-:-:S03]  /*1800*/  IMAD.MOV.U32 R4, RZ, RZ, 0x1 ;  /* 0x00000001ff047424 */ /* 0x000fc600078e00ff */
[----:B------:R-:W-:-:S13]  /*1810*/  ISETP.GE.U32.AND P0, PT, R2, 0x3, PT ;  /* 0x000000030200780c */ /* 0x000fda0003f06070 */
[----:B------:R-:W-:Y:S05]  /*1820*/  @!P0 BRA `(.L_x_13) ;  /* 0x0000000000b08947 */ /* 0x000fea0003800000 */
[----:B------:R-:W-:Y:S01]  /*1830*/  LOP3.LUT R4, R8, 0x7ffffffc, RZ, 0xc0, !PT ;  /* 0x7ffffffc08047812 */ /* 0x000fe200078ec0ff */
[----:B------:R-:W-:Y:S01]  /*1840*/  IMAD.MOV.U32 R5, RZ, RZ, 0x1 ;  /* 0x00000001ff057424 */ /* 0x000fe200078e00ff */
[----:B------:R-:W0:Y:S01]  /*1850*/  LDCU.64 UR12, c[0x0][0x390] ;  /* 0x00007200ff0c77ac */ /* 0x000e220008000a00 */
[----:B------:R-:W-:-:S05]  /*1860*/  NOP ;  /* 0x0000000000007918 */ /* 0x000fca0000000000 */
.L_x_14:
[C---:B------:R-:W-:Y:S01]  /*1870*/  ISETP.GT.U32.AND P0, PT, R5.reuse, 0x1e, PT ;  /* 0x0000001e0500780c */ /* 0x040fe20003f04070 */
[C---:B------:R-:W-:Y:S01]  /*1880*/  VIADD R17, R5.reuse, 0x3 ;  /* 0x0000000305117836 */ /* 0x040fe20000000000 */
[C---:B------:R-:W-:Y:S02]  /*1890*/  ISETP.GE.U32.AND P1, PT, R5.reuse, 0x1e, PT ;  /* 0x0000001e0500780c */ /* 0x040fe40003f26070 */
[C---:B------:R-:W-:Y:S02]  /*18a0*/  ISETP.GE.U32.AND P2, PT, R5.reuse, 0x1d, PT ;  /* 0x0000001d0500780c */ /* 0x040fe40003f46070 */
[----:B------:R-:W-:-:S07]  /*18b0*/  ISETP.GE.U32.AND P3, PT, R5, 0x1c, PT ;  /* 0x0000001c0500780c */ /* 0x000fce0003f66070 */
[----:B-1----:R-:W-:Y:S01]  /*18c0*/  @P0 VIADD R2, R5, 0xffffffe1 ;  /* 0xffffffe105020836 */ /* 0x002fe20000000000 */
[--C-:B------:R-:W-:Y:S01]  /*18d0*/  @!P0 SHF.R.U64 R14, R7, R5, R0.reuse ;  /* 0x00000005070e8219 */ /* 0x100fe20000001200 */
[C---:B------:R-:W-:Y:S02]  /*18e0*/  @!P1 VIADD R3, R5.reuse, 0x1 ;  /* 0x0000000105039836 */ /* 0x040fe40000000000 */
[C---:B------:R-:W-:Y:S01]  /*18f0*/  @P2 VIADD R8, R5.reuse, 0xffffffe3 ;  /* 0xffffffe305082836 */ /* 0x040fe20000000000 */
[--C-:B------:R-:W-:Y:S01]  /*1900*/  @P0 SHF.R.U64 R2, R6, R2, R9.reuse ;  /* 0x0000000206020219 */ /* 0x100fe20000001209 */
[----:B------:R-:W-:Y:S01]  /*1910*/  @P3 VIADD R11, R5, 0xffffffe4 ;  /* 0xffffffe4050b3836 */ /* 0x000fe20000000000 */
[----:B------:R-:W-:Y:S01]  /*1920*/  @!P3 SHF.R.U64 R16, R7, R17, R0 ;  /* 0x000000110710b219 */ /* 0x000fe20000001200 */
[C---:B------:R-:W-:Y:S01]  /*1930*/  @!P2 VIADD R10, R5.reuse, 0x2 ;  /* 0x00000002050aa836 */ /* 0x040fe20000000000 */
[----:B------:R-:W-:Y:S01]  /*1940*/  @P0 PRMT R14, R2, 0x7610, R14 ;  /* 0x00007610020e0816 */ /* 0x000fe2000000000e */
[----:B------:R-:W-:Y:S01]  /*1950*/  @P1 VIADD R2, R5, 0xffffffe2 ;  /* 0xffffffe205021836 */ /* 0x000fe20000000000 */
[----:B------:R-:W-:-:S02]  /*1960*/  @P2 SHF.R.U64 R8, R6, R8, R9 ;  /* 0x0000000806082219 */ /* 0x000fc40000001209 */
[C-C-:B------:R-:W-:Y:S02]  /*1970*/  @P3 SHF.R.U64 R11, R6.reuse, R11, R9.reuse ;  /* 0x0000000b060b3219 */ /* 0x140fe40000001209 */
[----:B------:R-:W-:Y:S02]  /*1980*/  @P1 SHF.R.U64 R2, R6, R2, R9 ;  /* 0x0000000206021219 */ /* 0x000fe40000001209 */
[C-C-:B------:R-:W-:Y:S02]  /*1990*/  @!P1 SHF.R.U64 R3, R7.reuse, R3, R0.reuse ;  /* 0x0000000307039219 */ /* 0x140fe40000001200 */
[----:B------:R-:W-:Y:S02]  /*19a0*/  @!P2 SHF.R.U64 R10, R7, R10, R0 ;  /* 0x0000000a070aa219 */ /* 0x000fe40000001200 */
[----:B------:R-:W-:Y:S02]  /*19b0*/  @P1 PRMT R13, R2, 0x7610, R13 ;  /* 0x00007610020d1816 */ /* 0x000fe4000000000d */
[----:B------:R-:W-:-:S02]  /*19c0*/  @P2 PRMT R15, R8, 0x7610, R15 ;  /* 0x00007610080f2816 */ /* 0x000fc4000000000f */
[----:B------:R-:W-:Y:S02]  /*19d0*/  @P3 PRMT R19, R11, 0x7610, R19 ;  /* 0x000076100b133816 */ /* 0x000fe40000000013 */
[C---:B0-----:R-:W-:Y:S01]  /*19e0*/  IADD3 R2, P0, PT, R5.reuse, UR12, RZ ;  /* 0x0000000c05027c10 */ /* 0x041fe2000ff1e0ff */
[----:B------:R-:W-:Y:S01]  /*19f0*/  VIADD R5, R5, 0x4 ;  /* 0x0000000405057836 */ /* 0x000fe20000000000 */
[----:B------:R-:W-:Y:S02]  /*1a00*/  @!P1 PRMT R13, R3, 0x7610, R13 ;  /* 0x00007610030d9816 */ /* 0x000fe4000000000d */
[----:B------:R-:W-:Y:S01]  /*1a10*/  @!P2 PRMT R15, R10, 0x7610, R15 ;  /* 0x000076100a0fa816 */ /* 0x000fe2000000000f */
[----:B------:R-:W-:Y:S01]  /*1a20*/  IMAD.X R3, RZ, RZ, UR13, P0 ;  /* 0x0000000dff037e24 */ /* 0x000fe200080e06ff */
[----:B------:R-:W-:Y:S02]  /*1a30*/  @!P3 PRMT R19, R16, 0x7610, R19 ;  /* 0x000076101013b816 */ /* 0x000fe40000000013 */
[----:B------:R-:W-:-:S02]  /*1a40*/  LOP3.LUT R11, R14, 0x1, RZ, 0xc0, !PT ;  /* 0x000000010e0b7812 */ /* 0x000fc400078ec0ff */
[----:B------:R-:W-:Y:S02]  /*1a50*/  LOP3.LUT R13, R13, 0x1, RZ, 0xc0, !PT ;  /* 0x000000010d0d7812 */ /* 0x000fe400078ec0ff */
[----:B------:R-:W-:Y:S01]  /*1a60*/  LOP3.LUT R15, R15, 0x1, RZ, 0xc0, !PT ;  /* 0x000000010f0f7812 */ /* 0x000fe200078ec0ff */
[----:B------:R1:W-:Y:S01]  /*1a70*/  STG.E.U8 desc[UR10][R2.64], R11 ;  /* 0x0000000b02007986 */ /* 0x0003e2000c10110a */
[----:B------:R-:W-:Y:S02]  /*1a80*/  LOP3.LUT R19, R19, 0x1, RZ, 0xc0, !PT ;  /* 0x0000000113137812 */ /* 0x000fe400078ec0ff */
[----:B------:R-:W-:Y:S01]  /*1a90*/  ISETP.NE.AND P0, PT, R17, R4, PT ;  /* 0x000000041100720c */ /* 0x000fe20003f05270 */
[----:B------:R1:W-:Y:S04]  /*1aa0*/  STG.E.U8 desc[UR10][R2.64+0x1], R13 ;  /* 0x0000010d02007986 */ /* 0x0003e8000c10110a */
[----:B------:R1:W-:Y:S04]  /*1ab0*/  STG.E.U8 desc[UR10][R2.64+0x2], R15 ;  /* 0x0000020f02007986 */ /* 0x0003e8000c10110a */
[----:B------:R1:W-:Y:S04]  /*1ac0*/  STG.E.U8 desc[UR10][R2.64+0x3], R19 ;  /* 0x0000031302007986 */ /* 0x0003e8000c10110a */
[----:B------:R-:W-:Y:S05]  /*1ad0*/  @P0 BRA `(.L_x_14) ;  /* 0xfffffffc00640947 */ /* 0x000fea000383ffff */
[----:B------:R-:W-:-:S07]  /*1ae0*/  IMAD.MOV.U32 R4, RZ, RZ, R5 ;  /* 0x000000ffff047224 */ /* 0x000fce00078e0005 */
.L_x_13:
[----:B------:R-:W-:-:S13]  /*1af0*/  ISETP.NE.AND P0, PT, R12, RZ, PT ;  /* 0x000000ff0c00720c */ /* 0x000fda0003f05270 */
[----:B------:R-:W-:Y:S05]  /*1b00*/  @!P0 EXIT ;  /* 0x000000000000894d */ /* 0x000fea0003800000 */
[----:B-1----:R-:W0:Y:S01]  /*1b10*/  LDC R2, c[0x0][0x384] ;  /* 0x0000e100ff027b82 */ /* 0x002e220000000800 */
[----:B------:R-:W-:Y:S02]  /*1b20*/  ISETP.NE.AND P0, PT, R12, 0x1, PT ;  /* 0x000000010c00780c */ /* 0x000fe40003f05270 */
[----:B0-----:R-:W-:-:S04]  /*1b30*/  LOP3.LUT R2, R2, 0x1, RZ, 0xc0, !PT ;  /* 0x0000000102027812 */ /* 0x001fc800078ec0ff */
[----:B------:R-:W-:-:S07]  /*1b40*/  ISETP.NE.U32.AND P2, PT, R2, 0x1, PT ;  /* 0x000000010200780c */ /* 0x000fce0003f45070 */
[----:B------:R-:W-:Y:S06]  /*1b50*/  @!P0 BRA `(.L_x_15) ;  /* 0x0000000000548947 */ /* 0x000fec0003800000 */
[C---:B------:R-:W-:Y:S01]  /*1b60*/  ISETP.GE.U32.AND P0, PT, R4.reuse, 0x1f, PT ;  /* 0x0000001f0400780c */ /* 0x040fe20003f06070 */
[----:B------:R-:W0:Y:S01]  /*1b70*/  LDCU.64 UR12, c[0x0][0x390] ;  /* 0x00007200ff0c77ac */ /* 0x000e220008000a00 */
[----:B------:R-:W-:-:S11]  /*1b80*/  ISETP.GE.U32.AND P1, PT, R4, 0x1e, PT ;  /* 0x0000001e0400780c */ /* 0x000fd60003f26070 */
[C---:B------:R-:W-:Y:S01]  /*1b90*/  @P0 VIADD R2, R4.reuse, 0xffffffe1 ;  /* 0xffffffe104020836 */ /* 0x040fe20000000000 */
[C-C-:B------:R-:W-:Y:S01]  /*1ba0*/  @!P0 SHF.R.U64 R10, R7.reuse, R4, R0.reuse ;  /* 0x00000004070a8219 */ /* 0x140fe20000001200 */
[C---:B------:R-:W-:Y:S02]  /*1bb0*/  @P1 VIADD R3, R4.reuse, 0xffffffe2 ;  /* 0xffffffe204031836 */ /* 0x040fe40000000000 */
[----:B------:R-:W-:Y:S01]  /*1bc0*/  @!P1 VIADD R5, R4, 0x1 ;  /* 0x0000000104059836 */ /* 0x000fe20000000000 */
[C-C-:B------:R-:W-:Y:S02]  /*1bd0*/  @P0 SHF.R.U64 R2, R6.reuse, R2, R9.reuse ;  /* 0x0000000206020219 */ /* 0x140fe40000001209 */
[----:B------:R-:W-:Y:S02]  /*1be0*/  @P1 SHF.R.U64 R3, R6, R3, R9 ;  /* 0x0000000306031219 */ /* 0x000fe40000001209 */
[----:B------:R-:W-:Y:S02]  /*1bf0*/  @!P1 SHF.R.U64 R5, R7, R5, R0 ;  /* 0x0000000507059219 */ /* 0x000fe40000001200 */
[----:B------:R-:W-:-:S02]  /*1c00*/  @P0 PRMT R8, R2, 0x7610, R8 ;  /* 0x0000761002080816 */ /* 0x000fc40000000008 */
[----:B------:R-:W-:Y:S02]  /*1c10*/  @P1 PRMT R11, R3, 0x7610, R11 ;  /* 0x00007610030b1816 */ /* 0x000fe4000000000b */
[C---:B0-----:R-:W-:Y:S01]  /*1c20*/  IADD3 R2, P3, PT, R4.reuse, UR12, RZ ;  /* 0x0000000c04027c10 */ /* 0x041fe2000ff7e0ff */
[----:B------:R-:W-:Y:S01]  /*1c30*/  VIADD R4, R4, 0x2 ;  /* 0x0000000204047836 */ /* 0x000fe20000000000 */
[----:B------:R-:W-:Y:S02]  /*1c40*/  @!P0 PRMT R8, R10, 0x7610, R8 ;  /* 0x000076100a088816 */ /* 0x000fe40000000008 */
[----:B------:R-:W-:Y:S01]  /*1c50*/  @!P1 PRMT R11, R5, 0x7610, R11 ;  /* 0x00007610050b9816 */ /* 0x000fe2000000000b */
[----:B------:R-:W-:Y:S01]  /*1c60*/  IMAD.X R3, RZ, RZ, UR13, P3 ;  /* 0x0000000dff037e24 */ /* 0x000fe200098e06ff */
[----:B------:R-:W-:Y:S02]  /*1c70*/  LOP3.LUT R5, R8, 0x1, RZ, 0xc0, !PT ;  /* 0x0000000108057812 */ /* 0x000fe400078ec0ff */
[----:B------:R-:W-:-:S03]  /*1c80*/  LOP3.LUT R11, R11, 0x1, RZ, 0xc0, !PT ;  /* 0x000000010b0b7812 */ /* 0x000fc600078ec0ff */
[----:B------:R0:W-:Y:S04]  /*1c90*/  STG.E.U8 desc[UR10][R2.64], R5 ;  /* 0x0000000502007986 */ /* 0x0001e8000c10110a */
[----:B------:R0:W-:Y:S02]  /*1ca0*/  STG.E.U8 desc[UR10][R2.64+0x1], R11 ;  /* 0x0000010b02007986 */ /* 0x0001e4000c10110a */
.L_x_15:
[----:B------:R-:W-:Y:S05]  /*1cb0*/  @P2 EXIT ;  /* 0x000000000000294d */ /* 0x000fea0003800000 */
[----:B------:R-:W-:Y:S01]  /*1cc0*/  ISETP.GE.U32.AND P0, PT, R4, 0x1f, PT ;  /* 0x0000001f0400780c */ /* 0x000fe20003f06070 */
[----:B------:R-:W1:-:S12]  /*1cd0*/  LDCU.64 UR12, c[0x0][0x390] ;  /* 0x00007200ff0c77ac */ /* 0x000e580008000a00 */
[----:B0-----:R-:W-:Y:S01]  /*1ce0*/  @P0 VIADD R2, R4, 0xffffffe1 ;  /* 0xffffffe104020836 */ /* 0x001fe20000000000 */
[----:B------:R-:W-:-:S04]  /*1cf0*/  @!P0 SHF.R.U64 R0, R7, R4, R0 ;  /* 0x0000000407008219 */ /* 0x000fc80000001200 */
[----:B------:R-:W-:-:S04]  /*1d00*/  @P0 SHF.R.U64 R2, R6, R2, R9 ;  /* 0x0000000206020219 */ /* 0x000fc80000001209 */
[----:B------:R-:W-:Y:S02]  /*1d10*/  @P0 PRMT R5, R2, 0x7610, R5 ;  /* 0x0000761002050816 */ /* 0x000fe40000000005 */
[----:B-1----:R-:W-:Y:S02]  /*1d20*/  IADD3 R2, P1, PT, R4, UR12, RZ ;  /* 0x0000000c04027c10 */ /* 0x002fe4000ff3e0ff */
[----:B------:R-:W-:-:S03]  /*1d30*/  @!P0 PRMT R5, R0, 0x7610, R5 ;  /* 0x0000761000058816 */ /* 0x000fc60000000005 */
[----:B------:R-:W-:Y:S01]  /*1d40*/  IMAD.X R3, RZ, RZ, UR13, P1 ;  /* 0x0000000dff037e24 */ /* 0x000fe200088e06ff */
[----:B------:R-:W-:-:S05]  /*1d50*/  LOP3.LUT R5, R5, 0x1, RZ, 0xc0, !PT ;  /* 0x0000000105057812 */ /* 0x000fca00078ec0ff */
[----:B------:R-:W-:Y:S01]  /*1d60*/  STG.E.U8 desc[UR10][R2.64], R5 ;  /* 0x0000000502007986 */ /* 0x000fe2000c10110a */
[----:B------:R-:W-:Y:S05]  /*1d70*/  EXIT ;  /* 0x000000000000794d */ /* 0x000fea0003800000 */
.L_x_16:
[----:B------:R-:W-:-:S00]  /*1d80*/  BRA `(.L_x_16) ;  /* 0xfffffffc00fc7947 */ /* 0x000fc0000383ffff */
[----:B------:R-:W-:-:S00]  /*1d90*/  NOP ;  /* 0x0000000000007918 */ /* 0x000fc00000000000 */
        /* <DEDUP_REMOVED lines=14> */
.L_x_17:


//--------------------- .nv.shared.reserved.0     --------------------------
	.section	.nv.shared.reserved.0,"aw",@nobits
	.weak		__nv_reservedSMEM_offset_0_alias
	.size		__nv_reservedSMEM_offset_0_alias, 0, 64
	.other		__nv_reservedSMEM_offset_0_alias,@"STO_CUDA_RESERVED_SHARED STV_DEFAULT"
__nv_reservedSMEM_offset_0_alias:
	.zero		0
	.zero		64


//--------------------- .nv.constant0._Z2bfiiPiPbS_ --------------------------
	.section	.nv.constant0._Z2bfiiPiPbS_,"a",@progbits
	.sectionflags	@""
	.align	4
.nv.constant0._Z2bfiiPiPbS_:
	.zero		928


//--------------------- SYMBOLS --------------------------

	.type		.nv.reservedSmem.offset0,@object
	.size		.nv.reservedSmem.offset0,0x4
